//
// Generated by NVIDIA NVVM Compiler
//
// Compiler Build ID: CL-36424714
// Cuda compilation tools, release 13.0, V13.0.88
// Based on NVVM 20.0.0
//

.version 9.0
.target sm_100
.address_size 64

	// .globl	_Z6kernelP6float4ii
.global .align 1 .b8 _ZN34_INTERNAL_df376ce3_4_k_cu_7c8bbe124cuda3std3__45__cpo5beginE[1];
.global .align 1 .b8 _ZN34_INTERNAL_df376ce3_4_k_cu_7c8bbe124cuda3std3__45__cpo3endE[1];
.global .align 1 .b8 _ZN34_INTERNAL_df376ce3_4_k_cu_7c8bbe124cuda3std3__45__cpo6cbeginE[1];
.global .align 1 .b8 _ZN34_INTERNAL_df376ce3_4_k_cu_7c8bbe124cuda3std3__45__cpo4cendE[1];
.global .align 1 .b8 _ZN34_INTERNAL_df376ce3_4_k_cu_7c8bbe124cuda3std3__45__cpo6rbeginE[1];
.global .align 1 .b8 _ZN34_INTERNAL_df376ce3_4_k_cu_7c8bbe124cuda3std3__45__cpo4rendE[1];
.global .align 1 .b8 _ZN34_INTERNAL_df376ce3_4_k_cu_7c8bbe124cuda3std3__45__cpo7crbeginE[1];
.global .align 1 .b8 _ZN34_INTERNAL_df376ce3_4_k_cu_7c8bbe124cuda3std3__45__cpo5crendE[1];
.global .align 1 .b8 _ZN34_INTERNAL_df376ce3_4_k_cu_7c8bbe124cuda3std3__436_GLOBAL__N__df376ce3_4_k_cu_7c8bbe126ignoreE[1];
.global .align 1 .b8 _ZN34_INTERNAL_df376ce3_4_k_cu_7c8bbe124cuda3std3__419piecewise_constructE[1];
.global .align 1 .b8 _ZN34_INTERNAL_df376ce3_4_k_cu_7c8bbe124cuda3std3__48in_placeE[1];
.global .align 1 .b8 _ZN34_INTERNAL_df376ce3_4_k_cu_7c8bbe124cuda3std3__420unreachable_sentinelE[1];
.global .align 1 .b8 _ZN34_INTERNAL_df376ce3_4_k_cu_7c8bbe124cuda3std3__47nulloptE[1];
.global .align 1 .b8 _ZN34_INTERNAL_df376ce3_4_k_cu_7c8bbe124cuda3std3__48unexpectE[1];
.global .align 1 .b8 _ZN34_INTERNAL_df376ce3_4_k_cu_7c8bbe124cuda3std6ranges3__45__cpo4swapE[1];
.global .align 1 .b8 _ZN34_INTERNAL_df376ce3_4_k_cu_7c8bbe124cuda3std6ranges3__45__cpo9iter_moveE[1];
.global .align 1 .b8 _ZN34_INTERNAL_df376ce3_4_k_cu_7c8bbe124cuda3std6ranges3__45__cpo5beginE[1];
.global .align 1 .b8 _ZN34_INTERNAL_df376ce3_4_k_cu_7c8bbe124cuda3std6ranges3__45__cpo3endE[1];
.global .align 1 .b8 _ZN34_INTERNAL_df376ce3_4_k_cu_7c8bbe124cuda3std6ranges3__45__cpo6cbeginE[1];
.global .align 1 .b8 _ZN34_INTERNAL_df376ce3_4_k_cu_7c8bbe124cuda3std6ranges3__45__cpo4cendE[1];
.global .align 1 .b8 _ZN34_INTERNAL_df376ce3_4_k_cu_7c8bbe124cuda3std6ranges3__45__cpo7advanceE[1];
.global .align 1 .b8 _ZN34_INTERNAL_df376ce3_4_k_cu_7c8bbe124cuda3std6ranges3__45__cpo9iter_swapE[1];
.global .align 1 .b8 _ZN34_INTERNAL_df376ce3_4_k_cu_7c8bbe124cuda3std6ranges3__45__cpo4nextE[1];
.global .align 1 .b8 _ZN34_INTERNAL_df376ce3_4_k_cu_7c8bbe124cuda3std6ranges3__45__cpo4prevE[1];
.global .align 1 .b8 _ZN34_INTERNAL_df376ce3_4_k_cu_7c8bbe124cuda3std6ranges3__45__cpo4dataE[1];
.global .align 1 .b8 _ZN34_INTERNAL_df376ce3_4_k_cu_7c8bbe124cuda3std6ranges3__45__cpo5cdataE[1];
.global .align 1 .b8 _ZN34_INTERNAL_df376ce3_4_k_cu_7c8bbe124cuda3std6ranges3__45__cpo4sizeE[1];
.global .align 1 .b8 _ZN34_INTERNAL_df376ce3_4_k_cu_7c8bbe124cuda3std6ranges3__45__cpo5ssizeE[1];
.global .align 1 .b8 _ZN34_INTERNAL_df376ce3_4_k_cu_7c8bbe124cuda3std6ranges3__45__cpo8distanceE[1];
.global .align 1 .b8 _ZN34_INTERNAL_df376ce3_4_k_cu_7c8bbe126thrust24THRUST_300001_SM_1000_NS8cuda_cub3parE[1];
.global .align 1 .b8 _ZN34_INTERNAL_df376ce3_4_k_cu_7c8bbe126thrust24THRUST_300001_SM_1000_NS8cuda_cub10par_nosyncE[1];
.global .align 1 .b8 _ZN34_INTERNAL_df376ce3_4_k_cu_7c8bbe126thrust24THRUST_300001_SM_1000_NS6system6detail10sequential3seqE[1];
.global .align 1 .b8 _ZN34_INTERNAL_df376ce3_4_k_cu_7c8bbe126thrust24THRUST_300001_SM_1000_NS12placeholders2_1E[1];
.global .align 1 .b8 _ZN34_INTERNAL_df376ce3_4_k_cu_7c8bbe126thrust24THRUST_300001_SM_1000_NS12placeholders2_2E[1];
.global .align 1 .b8 _ZN34_INTERNAL_df376ce3_4_k_cu_7c8bbe126thrust24THRUST_300001_SM_1000_NS12placeholders2_3E[1];
.global .align 1 .b8 _ZN34_INTERNAL_df376ce3_4_k_cu_7c8bbe126thrust24THRUST_300001_SM_1000_NS12placeholders2_4E[1];
.global .align 1 .b8 _ZN34_INTERNAL_df376ce3_4_k_cu_7c8bbe126thrust24THRUST_300001_SM_1000_NS12placeholders2_5E[1];
.global .align 1 .b8 _ZN34_INTERNAL_df376ce3_4_k_cu_7c8bbe126thrust24THRUST_300001_SM_1000_NS12placeholders2_6E[1];
.global .align 1 .b8 _ZN34_INTERNAL_df376ce3_4_k_cu_7c8bbe126thrust24THRUST_300001_SM_1000_NS12placeholders2_7E[1];
.global .align 1 .b8 _ZN34_INTERNAL_df376ce3_4_k_cu_7c8bbe126thrust24THRUST_300001_SM_1000_NS12placeholders2_8E[1];
.global .align 1 .b8 _ZN34_INTERNAL_df376ce3_4_k_cu_7c8bbe126thrust24THRUST_300001_SM_1000_NS12placeholders2_9E[1];
.global .align 1 .b8 _ZN34_INTERNAL_df376ce3_4_k_cu_7c8bbe126thrust24THRUST_300001_SM_1000_NS12placeholders3_10E[1];
.global .align 1 .b8 _ZN34_INTERNAL_df376ce3_4_k_cu_7c8bbe126thrust24THRUST_300001_SM_1000_NS3seqE[1];

.visible .entry _Z6kernelP6float4ii(
	.param .u64 .ptr .align 1 _Z6kernelP6float4ii_param_0,
	.param .u32 _Z6kernelP6float4ii_param_1,
	.param .u32 _Z6kernelP6float4ii_param_2
)
{
	.reg .pred 	%p<4>;
	.reg .b32 	%r<14>;
	.reg .b32 	%f<9>;
	.reg .b64 	%rd<5>;

	ld.param.u64 	%rd1, [_Z6kernelP6float4ii_param_0];
	ld.param.u32 	%r3, [_Z6kernelP6float4ii_param_1];
	ld.param.u32 	%r5, [_Z6kernelP6float4ii_param_2];
	mov.u32 	%r6, %ctaid.x;
	mov.u32 	%r7, %ntid.x;
	mov.u32 	%r8, %tid.x;
	mad.lo.s32 	%r1, %r6, %r7, %r8;
	mov.u32 	%r9, %ctaid.y;
	mov.u32 	%r10, %ntid.y;
	mov.u32 	%r11, %tid.y;
	mad.lo.s32 	%r12, %r9, %r10, %r11;
	setp.ge.s32 	%p1, %r1, %r3;
	setp.ge.s32 	%p2, %r12, %r5;
	or.pred  	%p3, %p1, %p2;
	@%p3 bra 	$L__BB0_2;
	cvta.to.global.u64 	%rd2, %rd1;
	mad.lo.s32 	%r13, %r3, %r12, %r1;
	cvt.rn.f32.s32 	%f1, %r1;
	cvt.rn.f32.s32 	%f2, %r3;
	div.rn.f32 	%f3, %f1, %f2;
	cvt.rn.f32.u32 	%f4, %r12;
	cvt.rn.f32.u32 	%f5, %r5;
	div.rn.f32 	%f6, %f4, %f5;
	mul.wide.s32 	%rd3, %r13, 16;
	add.s64 	%rd4, %rd2, %rd3;
	mov.f32 	%f7, 0f3F800000;
	mov.f32 	%f8, 0f3E4CCCCD;
	st.global.v4.f32 	[%rd4], {%f3, %f6, %f8, %f7};
$L__BB0_2:
	ret;

}
	// .globl	_Z10kernelSurfyii
.visible .entry _Z10kernelSurfyii(
	.param .u64 _Z10kernelSurfyii_param_0,
	.param .u32 _Z10kernelSurfyii_param_1,
	.param .u32 _Z10kernelSurfyii_param_2
)
{
	.reg .pred 	%p<4>;
	.reg .b32 	%r<18>;
	.reg .b32 	%f<7>;
	.reg .b64 	%rd<2>;

	ld.param.u64 	%rd1, [_Z10kernelSurfyii_param_0];
	ld.param.u32 	%r3, [_Z10kernelSurfyii_param_1];
	ld.param.u32 	%r5, [_Z10kernelSurfyii_param_2];
	mov.u32 	%r6, %ctaid.x;
	mov.u32 	%r7, %ntid.x;
	mov.u32 	%r8, %tid.x;
	mad.lo.s32 	%r1, %r6, %r7, %r8;
	mov.u32 	%r9, %ctaid.y;
	mov.u32 	%r10, %ntid.y;
	mov.u32 	%r11, %tid.y;
	mad.lo.s32 	%r12, %r9, %r10, %r11;
	setp.ge.s32 	%p1, %r1, %r3;
	setp.ge.s32 	%p2, %r12, %r5;
	or.pred  	%p3, %p1, %p2;
	@%p3 bra 	$L__BB1_2;
	cvt.rn.f32.s32 	%f1, %r1;
	cvt.rn.f32.s32 	%f2, %r3;
	div.rn.f32 	%f3, %f1, %f2;
	cvt.rn.f32.u32 	%f4, %r12;
	cvt.rn.f32.u32 	%f5, %r5;
	div.rn.f32 	%f6, %f4, %f5;
	shl.b32 	%r13, %r1, 4;
	mov.b32 	%r14, %f3;
	mov.b32 	%r15, %f6;
	mov.b32 	%r16, 1065353216;
	mov.b32 	%r17, 1045220557;
	sust.b.2d.v4.b32.zero 	[%rd1, {%r13, %r12}], {%r14, %r15, %r17, %r16};
$L__BB1_2:
	ret;

}
	// .globl	_ZN3cub18CUB_300001_SM_10006detail11EmptyKernelIvEEvv
.visible .entry _ZN3cub18CUB_300001_SM_10006detail11EmptyKernelIvEEvv()
{


	ret;

}


// ===== COMPILED SASS (sm_100) =====

	.target	sm_100

	.elftype	@"ET_EXEC"


//--------------------- .note.nv.tkinfo           --------------------------
	.section	.note.nv.tkinfo,"",@"SHT_NOTE"
	.sectionflags	@"SHF_NOTE_NV_TKINFO"
	.tkinfo
        /*0018*/ 	.word	0x00000002
        /*0030*/ 	.string	""
        /*0030*/ 	.string	"ptxas"
        /*0030*/ 	.string	"Cuda compilation tools, release 13.0, V13.0.88"
        /*0030*/ 	.string	"Build cuda_13.0.r13.0/compiler.36424714_0"
        /*0030*/ 	.string	"-arch sm_100 -m 64 "



//--------------------- .note.nv.cuinfo           --------------------------
	.section	.note.nv.cuinfo,"",@"SHT_NOTE"
	.sectionflags	@"SHF_NOTE_NV_CUINFO"
        /*0018*/ 	.short	0x0002
        /*001a*/ 	.short	0x0064
        /*001c*/ 	.short	0x0082
	.zero		2


//--------------------- .nv.info                  --------------------------
	.section	.nv.info,"",@"SHT_CUDA_INFO"
	.align	4


	//----- nvinfo : EIATTR_REGCOUNT
	.align		4
        /*0000*/ 	.byte	0x04, 0x2f
        /*0002*/ 	.short	(.L_44 - .L_43)
	.align		4
.L_43:
        /*0004*/ 	.word	index@(_Z6kernelP6float4ii)
        /*0008*/ 	.word	0x00000011


	//----- nvinfo : EIATTR_FRAME_SIZE
	.align		4
.L_44:
        /*000c*/ 	.byte	0x04, 0x11
        /*000e*/ 	.short	(.L_46 - .L_45)
	.align		4
.L_45:
        /*0010*/ 	.word	index@($__internal_1_$__cuda_sm3x_div_rn_noftz_f32_slowpath)
        /*0014*/ 	.word	0x00000000


	//----- nvinfo : EIATTR_FRAME_SIZE
	.align		4
.L_46:
        /*0018*/ 	.byte	0x04, 0x11
        /*001a*/ 	.short	(.L_48 - .L_47)
	.align		4
.L_47:
        /*001c*/ 	.word	index@(_Z6kernelP6float4ii)
        /*0020*/ 	.word	0x00000000


	//----- nvinfo : EIATTR_REGCOUNT
	.align		4
.L_48:
        /*0024*/ 	.byte	0x04, 0x2f
        /*0026*/ 	.short	(.L_50 - .L_49)
	.align		4
.L_49:
        /*0028*/ 	.word	index@(_Z10kernelSurfyii)
        /*002c*/ 	.word	0x00000011


	//----- nvinfo : EIATTR_FRAME_SIZE
	.align		4
.L_50:
        /*0030*/ 	.byte	0x04, 0x11
        /*0032*/ 	.short	(.L_52 - .L_51)
	.align		4
.L_51:
        /*0034*/ 	.word	index@($__internal_0_$__cuda_sm3x_div_rn_noftz_f32_slowpath)
        /*0038*/ 	.word	0x00000000


	//----- nvinfo : EIATTR_FRAME_SIZE
	.align		4
.L_52:
        /*003c*/ 	.byte	0x04, 0x11
        /*003e*/ 	.short	(.L_54 - .L_53)
	.align		4
.L_53:
        /*0040*/ 	.word	index@(_Z10kernelSurfyii)
        /*0044*/ 	.word	0x00000000


	//----- nvinfo : EIATTR_REGCOUNT
	.align		4
.L_54:
        /*0048*/ 	.byte	0x04, 0x2f
        /*004a*/ 	.short	(.L_56 - .L_55)
	.align		4
.L_55:
        /*004c*/ 	.word	index@(_ZN3cub18CUB_300001_SM_10006detail11EmptyKernelIvEEvv)
        /*0050*/ 	.word	0x00000004


	//----- nvinfo : EIATTR_FRAME_SIZE
	.align		4
.L_56:
        /*0054*/ 	.byte	0x04, 0x11
        /*0056*/ 	.short	(.L_58 - .L_57)
	.align		4
.L_57:
        /*0058*/ 	.word	index@(_ZN3cub18CUB_300001_SM_10006detail11EmptyKernelIvEEvv)
        /*005c*/ 	.word	0x00000000


	//----- nvinfo : EIATTR_MIN_STACK_SIZE
	.align		4
.L_58:
        /*0060*/ 	.byte	0x04, 0x12
        /*0062*/ 	.short	(.L_60 - .L_59)
	.align		4
.L_59:
        /*0064*/ 	.word	index@(_ZN3cub18CUB_300001_SM_10006detail11EmptyKernelIvEEvv)
        /*0068*/ 	.word	0x00000000


	//----- nvinfo : EIATTR_MIN_STACK_SIZE
	.align		4
.L_60:
        /*006c*/ 	.byte	0x04, 0x12
        /*006e*/ 	.short	(.L_62 - .L_61)
	.align		4
.L_61:
        /*0070*/ 	.word	index@(_Z10kernelSurfyii)
        /*0074*/ 	.word	0x00000000


	//----- nvinfo : EIATTR_MIN_STACK_SIZE
	.align		4
.L_62:
        /*0078*/ 	.byte	0x04, 0x12
        /*007a*/ 	.short	(.L_64 - .L_63)
	.align		4
.L_63:
        /*007c*/ 	.word	index@(_Z6kernelP6float4ii)
        /*0080*/ 	.word	0x00000000
.L_64:


//--------------------- .nv.compat                --------------------------
	.section	.nv.compat,"",@"SHT_CUDA_COMPAT_INFO"
	.align	4
        /*0000*/ 	.byte	0x02, 0x09, 0x00, 0x00, 0x02, 0x02, 0x02, 0x00, 0x02, 0x05, 0x05, 0x00, 0x03, 0x07, 0x01, 0x01
        /*0010*/ 	.byte	0x02, 0x03, 0x00, 0x00, 0x02, 0x06, 0x01, 0x00, 0x04, 0x0b, 0x08, 0x00, 0x01, 0x00, 0x00, 0x00
        /*0020*/ 	.byte	0x00, 0x00, 0x00, 0x00


//--------------------- .nv.info._ZN3cub18CUB_300001_SM_10006detail11EmptyKernelIvEEvv --------------------------
	.section	.nv.info._ZN3cub18CUB_300001_SM_10006detail11EmptyKernelIvEEvv,"",@"SHT_CUDA_INFO"
	.sectionflags	@""
	.align	4


	//----- nvinfo : EIATTR_CUDA_API_VERSION
	.align		4
        /*0000*/ 	.byte	0x04, 0x37
        /*0002*/ 	.short	(.L_66 - .L_65)
.L_65:
        /*0004*/ 	.word	0x00000082


	//----- nvinfo : EIATTR_SPARSE_MMA_MASK
	.align		4
.L_66:
        /*0008*/ 	.byte	0x03, 0x50
        /*000a*/ 	.short	0x0000


	//----- nvinfo : EIATTR_MAXREG_COUNT
	.align		4
        /*000c*/ 	.byte	0x03, 0x1b
        /*000e*/ 	.short	0x00ff


	//----- nvinfo : EIATTR_MERCURY_ISA_VERSION
	.align		4
        /*0010*/ 	.byte	0x03, 0x5f
        /*0012*/ 	.short	0x0101


	//----- nvinfo : EIATTR_VRC_CTA_INIT_COUNT
	.align		4
        /*0014*/ 	.byte	0x02, 0x4a
	.zero		1
	.zero		1


	//----- nvinfo : EIATTR_EXIT_INSTR_OFFSETS
	.align		4
        /*0018*/ 	.byte	0x04, 0x1c
        /*001a*/ 	.short	(.L_68 - .L_67)


	//   ....[0]....
.L_67:
        /*001c*/ 	.word	0x00000010


	//----- nvinfo : EIATTR_SW_WAR
	.align		4
.L_68:
        /*0020*/ 	.byte	0x04, 0x36
        /*0022*/ 	.short	(.L_70 - .L_69)
.L_69:
        /*0024*/ 	.word	0x00000008
.L_70:


//--------------------- .nv.info._Z10kernelSurfyii --------------------------
	.section	.nv.info._Z10kernelSurfyii,"",@"SHT_CUDA_INFO"
	.sectionflags	@""
	.align	4


	//----- nvinfo : EIATTR_CUDA_API_VERSION
	.align		4
        /*0000*/ 	.byte	0x04, 0x37
        /*0002*/ 	.short	(.L_72 - .L_71)
.L_71:
        /*0004*/ 	.word	0x00000082


	//----- nvinfo : EIATTR_KPARAM_INFO
	.align		4
.L_72:
        /*0008*/ 	.byte	0x04, 0x17
        /*000a*/ 	.short	(.L_74 - .L_73)
.L_73:
        /*000c*/ 	.word	0x00000000
        /*0010*/ 	.short	0x0002
        /*0012*/ 	.short	0x000c
        /*0014*/ 	.byte	0x00, 0xf0, 0x11, 0x00


	//----- nvinfo : EIATTR_KPARAM_INFO
	.align		4
.L_74:
        /*0018*/ 	.byte	0x04, 0x17
        /*001a*/ 	.short	(.L_76 - .L_75)
.L_75:
        /*001c*/ 	.word	0x00000000
        /*0020*/ 	.short	0x0001
        /*0022*/ 	.short	0x0008
        /*0024*/ 	.byte	0x00, 0xf0, 0x11, 0x00


	//----- nvinfo : EIATTR_KPARAM_INFO
	.align		4
.L_76:
        /*0028*/ 	.byte	0x04, 0x17
        /*002a*/ 	.short	(.L_78 - .L_77)
.L_77:
        /*002c*/ 	.word	0x00000000
        /*0030*/ 	.short	0x0000
        /*0032*/ 	.short	0x0000
        /*0034*/ 	.byte	0x00, 0xf0, 0x21, 0x00


	//----- nvinfo : EIATTR_SPARSE_MMA_MASK
	.align		4
.L_78:
        /*0038*/ 	.byte	0x03, 0x50
        /*003a*/ 	.short	0x0000


	//----- nvinfo : EIATTR_MAXREG_COUNT
	.align		4
        /*003c*/ 	.byte	0x03, 0x1b
        /*003e*/ 	.short	0x00ff


	//----- nvinfo : EIATTR_MERCURY_ISA_VERSION
	.align		4
        /*0040*/ 	.byte	0x03, 0x5f
        /*0042*/ 	.short	0x0101


	//----- nvinfo : EIATTR_VRC_CTA_INIT_COUNT
	.align		4
        /*0044*/ 	.byte	0x02, 0x4a
	.zero		1
	.zero		1


	//----- nvinfo : EIATTR_EXIT_INSTR_OFFSETS
	.align		4
        /*0048*/ 	.byte	0x04, 0x1c
        /*004a*/ 	.short	(.L_80 - .L_79)


	//   ....[0]....
.L_79:
        /*004c*/ 	.word	0x000000c0


	//   ....[1]....
        /*0050*/ 	.word	0x00000310


	//----- nvinfo : EIATTR_CRS_STACK_SIZE
	.align		4
.L_80:
        /*0054*/ 	.byte	0x04, 0x1e
        /*0056*/ 	.short	(.L_82 - .L_81)
.L_81:
        /*0058*/ 	.word	0x00000000


	//----- nvinfo : EIATTR_CBANK_PARAM_SIZE
	.align		4
.L_82:
        /*005c*/ 	.byte	0x03, 0x19
        /*005e*/ 	.short	0x0010


	//----- nvinfo : EIATTR_PARAM_CBANK
	.align		4
        /*0060*/ 	.byte	0x04, 0x0a
        /*0062*/ 	.short	(.L_84 - .L_83)
	.align		4
.L_83:
        /*0064*/ 	.word	index@(.nv.constant0._Z10kernelSurfyii)
        /*0068*/ 	.short	0x0380
        /*006a*/ 	.short	0x0010


	//----- nvinfo : EIATTR_SW_WAR
	.align		4
.L_84:
        /*006c*/ 	.byte	0x04, 0x36
        /*006e*/ 	.short	(.L_86 - .L_85)
.L_85:
        /*0070*/ 	.word	0x00000008
.L_86:


//--------------------- .nv.info._Z6kernelP6float4ii --------------------------
	.section	.nv.info._Z6kernelP6float4ii,"",@"SHT_CUDA_INFO"
	.sectionflags	@""
	.align	4


	//----- nvinfo : EIATTR_CUDA_API_VERSION
	.align		4
        /*0000*/ 	.byte	0x04, 0x37
        /*0002*/ 	.short	(.L_88 - .L_87)
.L_87:
        /*0004*/ 	.word	0x00000082


	//----- nvinfo : EIATTR_KPARAM_INFO
	.align		4
.L_88:
        /*0008*/ 	.byte	0x04, 0x17
        /*000a*/ 	.short	(.L_90 - .L_89)
.L_89:
        /*000c*/ 	.word	0x00000000
        /*0010*/ 	.short	0x0002
        /*0012*/ 	.short	0x000c
        /*0014*/ 	.byte	0x00, 0xf0, 0x11, 0x00


	//----- nvinfo : EIATTR_KPARAM_INFO
	.align		4
.L_90:
        /*0018*/ 	.byte	0x04, 0x17
        /*001a*/ 	.short	(.L_92 - .L_91)
.L_91:
        /*001c*/ 	.word	0x00000000
        /*0020*/ 	.short	0x0001
        /*0022*/ 	.short	0x0008
        /*0024*/ 	.byte	0x00, 0xf0, 0x11, 0x00


	//----- nvinfo : EIATTR_KPARAM_INFO
	.align		4
.L_92:
        /*0028*/ 	.byte	0x04, 0x17
        /*002a*/ 	.short	(.L_94 - .L_93)
.L_93:
        /*002c*/ 	.word	0x00000000
        /*0030*/ 	.short	0x0000
        /*0032*/ 	.short	0x0000
        /*0034*/ 	.byte	0x00, 0xf5, 0x21, 0x00


	//----- nvinfo : EIATTR_SPARSE_MMA_MASK
	.align		4
.L_94:
        /*0038*/ 	.byte	0x03, 0x50
        /*003a*/ 	.short	0x0000


	//----- nvinfo : EIATTR_MAXREG_COUNT
	.align		4
        /*003c*/ 	.byte	0x03, 0x1b
        /*003e*/ 	.short	0x00ff


	//----- nvinfo : EIATTR_MERCURY_ISA_VERSION
	.align		4
        /*0040*/ 	.byte	0x03, 0x5f
        /*0042*/ 	.short	0x0101


	//----- nvinfo : EIATTR_VRC_CTA_INIT_COUNT
	.align		4
        /*0044*/ 	.byte	0x02, 0x4a
	.zero		1
	.zero		1


	//----- nvinfo : EIATTR_EXIT_INSTR_OFFSETS
	.align		4
        /*0048*/ 	.byte	0x04, 0x1c
        /*004a*/ 	.short	(.L_96 - .L_95)


	//   ....[0]....
.L_95:
        /*004c*/ 	.word	0x000000c0


	//   ....[1]....
        /*0050*/ 	.word	0x00000330


	//----- nvinfo : EIATTR_CRS_STACK_SIZE
	.align		4
.L_96:
        /*0054*/ 	.byte	0x04, 0x1e
        /*0056*/ 	.short	(.L_98 - .L_97)
.L_97:
        /*0058*/ 	.word	0x00000000


	//----- nvinfo : EIATTR_CBANK_PARAM_SIZE
	.align		4
.L_98:
        /*005c*/ 	.byte	0x03, 0x19
        /*005e*/ 	.short	0x0010


	//----- nvinfo : EIATTR_PARAM_CBANK
	.align		4
        /*0060*/ 	.byte	0x04, 0x0a
        /*0062*/ 	.short	(.L_100 - .L_99)
	.align		4
.L_99:
        /*0064*/ 	.word	index@(.nv.constant0._Z6kernelP6float4ii)
        /*0068*/ 	.short	0x0380
        /*006a*/ 	.short	0x0010


	//----- nvinfo : EIATTR_SW_WAR
	.align		4
.L_100:
        /*006c*/ 	.byte	0x04, 0x36
        /*006e*/ 	.short	(.L_102 - .L_101)
.L_101:
        /*0070*/ 	.word	0x00000008
.L_102:


//--------------------- .nv.callgraph             --------------------------
	.section	.nv.callgraph,"",@"SHT_CUDA_CALLGRAPH"
	.align	4
	.sectionentsize	8
	.align		4
        /*0000*/ 	.word	0x00000000
	.align		4
        /*0004*/ 	.word	0xffffffff
	.align		4
        /*0008*/ 	.word	0x00000000
	.align		4
        /*000c*/ 	.word	0xfffffffe
	.align		4
        /*0010*/ 	.word	0x00000000
	.align		4
        /*0014*/ 	.word	0xfffffffd
	.align		4
        /*0018*/ 	.word	0x00000000
	.align		4
        /*001c*/ 	.word	0xfffffffc


//--------------------- .nv.constant4             --------------------------
	.section	.nv.constant4,"a",@progbits
	.align	8
	.align		8
.nv.constant4:
        /*0000*/ 	.dword	_ZN34_INTERNAL_df376ce3_4_k_cu_7c8bbe124cuda3std3__45__cpo5beginE
	.align		8
        /*0008*/ 	.dword	_ZN34_INTERNAL_df376ce3_4_k_cu_7c8bbe124cuda3std3__45__cpo3endE
	.align		8
        /*0010*/ 	.dword	_ZN34_INTERNAL_df376ce3_4_k_cu_7c8bbe124cuda3std3__45__cpo6cbeginE
	.align		8
        /*0018*/ 	.dword	_ZN34_INTERNAL_df376ce3_4_k_cu_7c8bbe124cuda3std3__45__cpo4cendE
	.align		8
        /*0020*/ 	.dword	_ZN34_INTERNAL_df376ce3_4_k_cu_7c8bbe124cuda3std3__45__cpo6rbeginE
	.align		8
        /*0028*/ 	.dword	_ZN34_INTERNAL_df376ce3_4_k_cu_7c8bbe124cuda3std3__45__cpo4rendE
	.align		8
        /*0030*/ 	.dword	_ZN34_INTERNAL_df376ce3_4_k_cu_7c8bbe124cuda3std3__45__cpo7crbeginE
	.align		8
        /*0038*/ 	.dword	_ZN34_INTERNAL_df376ce3_4_k_cu_7c8bbe124cuda3std3__45__cpo5crendE
	.align		8
        /*0040*/ 	.dword	_ZN34_INTERNAL_df376ce3_4_k_cu_7c8bbe124cuda3std3__436_GLOBAL__N__df376ce3_4_k_cu_7c8bbe126ignoreE
	.align		8
        /*0048*/ 	.dword	_ZN34_INTERNAL_df376ce3_4_k_cu_7c8bbe124cuda3std3__419piecewise_constructE
	.align		8
        /*0050*/ 	.dword	_ZN34_INTERNAL_df376ce3_4_k_cu_7c8bbe124cuda3std3__48in_placeE
	.align		8
        /*0058*/ 	.dword	_ZN34_INTERNAL_df376ce3_4_k_cu_7c8bbe124cuda3std3__420unreachable_sentinelE
	.align		8
        /*0060*/ 	.dword	_ZN34_INTERNAL_df376ce3_4_k_cu_7c8bbe124cuda3std3__47nulloptE
	.align		8
        /*0068*/ 	.dword	_ZN34_INTERNAL_df376ce3_4_k_cu_7c8bbe124cuda3std3__48unexpectE
	.align		8
        /*0070*/ 	.dword	_ZN34_INTERNAL_df376ce3_4_k_cu_7c8bbe124cuda3std6ranges3__45__cpo4swapE
	.align		8
        /*0078*/ 	.dword	_ZN34_INTERNAL_df376ce3_4_k_cu_7c8bbe124cuda3std6ranges3__45__cpo9iter_moveE
	.align		8
        /*0080*/ 	.dword	_ZN34_INTERNAL_df376ce3_4_k_cu_7c8bbe124cuda3std6ranges3__45__cpo5beginE
	.align		8
        /*0088*/ 	.dword	_ZN34_INTERNAL_df376ce3_4_k_cu_7c8bbe124cuda3std6ranges3__45__cpo3endE
	.align		8
        /*0090*/ 	.dword	_ZN34_INTERNAL_df376ce3_4_k_cu_7c8bbe124cuda3std6ranges3__45__cpo6cbeginE
	.align		8
        /*0098*/ 	.dword	_ZN34_INTERNAL_df376ce3_4_k_cu_7c8bbe124cuda3std6ranges3__45__cpo4cendE
	.align		8
        /*00a0*/ 	.dword	_ZN34_INTERNAL_df376ce3_4_k_cu_7c8bbe124cuda3std6ranges3__45__cpo7advanceE
	.align		8
        /*00a8*/ 	.dword	_ZN34_INTERNAL_df376ce3_4_k_cu_7c8bbe124cuda3std6ranges3__45__cpo9iter_swapE
	.align		8
        /*00b0*/ 	.dword	_ZN34_INTERNAL_df376ce3_4_k_cu_7c8bbe124cuda3std6ranges3__45__cpo4nextE
	.align		8
        /*00b8*/ 	.dword	_ZN34_INTERNAL_df376ce3_4_k_cu_7c8bbe124cuda3std6ranges3__45__cpo4prevE
	.align		8
        /*00c0*/ 	.dword	_ZN34_INTERNAL_df376ce3_4_k_cu_7c8bbe124cuda3std6ranges3__45__cpo4dataE
	.align		8
        /*00c8*/ 	.dword	_ZN34_INTERNAL_df376ce3_4_k_cu_7c8bbe124cuda3std6ranges3__45__cpo5cdataE
	.align		8
        /*00d0*/ 	.dword	_ZN34_INTERNAL_df376ce3_4_k_cu_7c8bbe124cuda3std6ranges3__45__cpo4sizeE
	.align		8
        /*00d8*/ 	.dword	_ZN34_INTERNAL_df376ce3_4_k_cu_7c8bbe124cuda3std6ranges3__45__cpo5ssizeE
	.align		8
        /*00e0*/ 	.dword	_ZN34_INTERNAL_df376ce3_4_k_cu_7c8bbe124cuda3std6ranges3__45__cpo8distanceE
	.align		8
        /*00e8*/ 	.dword	_ZN34_INTERNAL_df376ce3_4_k_cu_7c8bbe126thrust24THRUST_300001_SM_1000_NS8cuda_cub3parE
	.align		8
        /*00f0*/ 	.dword	_ZN34_INTERNAL_df376ce3_4_k_cu_7c8bbe126thrust24THRUST_300001_SM_1000_NS8cuda_cub10par_nosyncE
	.align		8
        /*00f8*/ 	.dword	_ZN34_INTERNAL_df376ce3_4_k_cu_7c8bbe126thrust24THRUST_300001_SM_1000_NS6system6detail10sequential3seqE
	.align		8
        /*0100*/ 	.dword	_ZN34_INTERNAL_df376ce3_4_k_cu_7c8bbe126thrust24THRUST_300001_SM_1000_NS12placeholders2_1E
	.align		8
        /*0108*/ 	.dword	_ZN34_INTERNAL_df376ce3_4_k_cu_7c8bbe126thrust24THRUST_300001_SM_1000_NS12placeholders2_2E
	.align		8
        /*0110*/ 	.dword	_ZN34_INTERNAL_df376ce3_4_k_cu_7c8bbe126thrust24THRUST_300001_SM_1000_NS12placeholders2_3E
	.align		8
        /*0118*/ 	.dword	_ZN34_INTERNAL_df376ce3_4_k_cu_7c8bbe126thrust24THRUST_300001_SM_1000_NS12placeholders2_4E
	.align		8
        /*0120*/ 	.dword	_ZN34_INTERNAL_df376ce3_4_k_cu_7c8bbe126thrust24THRUST_300001_SM_1000_NS12placeholders2_5E
	.align		8
        /*0128*/ 	.dword	_ZN34_INTERNAL_df376ce3_4_k_cu_7c8bbe126thrust24THRUST_300001_SM_1000_NS12placeholders2_6E
	.align		8
        /*0130*/ 	.dword	_ZN34_INTERNAL_df376ce3_4_k_cu_7c8bbe126thrust24THRUST_300001_SM_1000_NS12placeholders2_7E
	.align		8
        /*0138*/ 	.dword	_ZN34_INTERNAL_df376ce3_4_k_cu_7c8bbe126thrust24THRUST_300001_SM_1000_NS12placeholders2_8E
	.align		8
        /*0140*/ 	.dword	_ZN34_INTERNAL_df376ce3_4_k_cu_7c8bbe126thrust24THRUST_300001_SM_1000_NS12placeholders2_9E
	.align		8
        /*0148*/ 	.dword	_ZN34_INTERNAL_df376ce3_4_k_cu_7c8bbe126thrust24THRUST_300001_SM_1000_NS12placeholders3_10E
	.align		8
        /*0150*/ 	.dword	_ZN34_INTERNAL_df376ce3_4_k_cu_7c8bbe126thrust24THRUST_300001_SM_1000_NS3seqE


//--------------------- .text._ZN3cub18CUB_300001_SM_10006detail11EmptyKernelIvEEvv --------------------------
	.section	.text._ZN3cub18CUB_300001_SM_10006detail11EmptyKernelIvEEvv,"ax",@progbits
	.align	128
        .global         _ZN3cub18CUB_300001_SM_10006detail11EmptyKernelIvEEvv
        .type           _ZN3cub18CUB_300001_SM_10006detail11EmptyKernelIvEEvv,@function
        .size           _ZN3cub18CUB_300001_SM_10006detail11EmptyKernelIvEEvv,(.L_x_35 - _ZN3cub18CUB_300001_SM_10006detail11EmptyKernelIvEEvv)
        .other          _ZN3cub18CUB_300001_SM_10006detail11EmptyKernelIvEEvv,@"STO_CUDA_ENTRY STV_DEFAULT"
_ZN3cub18CUB_300001_SM_10006detail11EmptyKernelIvEEvv:
.text._ZN3cub18CUB_300001_SM_10006detail11EmptyKernelIvEEvv:
[----:B------:R-:W-:Y:S01]  /*0000*/  LDC R1, c[0x0][0x37c] ;  /* 0x0000df00ff017b82 */ /* 0x000fe20000000800 */
[----:B------:R-:W-:Y:S05]  /*0010*/  EXIT ;  /* 0x000000000000794d */ /* 0x000fea0003800000 */
.L_x_0:
[----:B------:R-:W-:-:S00]  /*0020*/  BRA `(.L_x_0) ;  /* 0xfffffffc00fc7947 */ /* 0x000fc0000383ffff */
[----:B------:R-:W-:-:S00]  /*0030*/  NOP ;  /* 0x0000000000007918 */ /* 0x000fc00000000000 */
        /* <DEDUP_REMOVED lines=12> */
.L_x_35:


//--------------------- .text._Z10kernelSurfyii   --------------------------
	.section	.text._Z10kernelSurfyii,"ax",@progbits
	.align	128
        .global         _Z10kernelSurfyii
        .type           _Z10kernelSurfyii,@function
        .size           _Z10kernelSurfyii,(.L_x_33 - _Z10kernelSurfyii)
        .other          _Z10kernelSurfyii,@"STO_CUDA_ENTRY STV_DEFAULT"
_Z10kernelSurfyii:
.text._Z10kernelSurfyii:
[----:B------:R-:W-:Y:S01]  /*0000*/  LDC R1, c[0x0][0x37c] ;  /* 0x0000df00ff017b82 */ /* 0x000fe20000000800 */
[----:B------:R-:W0:Y:S07]  /*0010*/  S2R R0, SR_TID.Y ;  /* 0x0000000000007919 */ /* 0x000e2e0000002200 */
[----:B------:R-:W1:Y:S01]  /*0020*/  LDC R8, c[0x0][0x360] ;  /* 0x0000d800ff087b82 */ /* 0x000e620000000800 */
[----:B------:R-:W2:Y:S01]  /*0030*/  LDCU.64 UR6, c[0x0][0x388] ;  /* 0x00007100ff0677ac */ /* 0x000ea20008000a00 */
[----:B------:R-:W1:Y:S06]  /*0040*/  S2R R3, SR_TID.X ;  /* 0x0000000000037919 */ /* 0x000e6c0000002100 */
[----:B------:R-:W0:Y:S08]  /*0050*/  S2UR UR5, SR_CTAID.Y ;  /* 0x00000000000579c3 */ /* 0x000e300000002600 */
[----:B------:R-:W0:Y:S08]  /*0060*/  LDC R9, c[0x0][0x364] ;  /* 0x0000d900ff097b82 */ /* 0x000e300000000800 */
[----:B------:R-:W1:Y:S01]  /*0070*/  S2UR UR4, SR_CTAID.X ;  /* 0x00000000000479c3 */ /* 0x000e620000002500 */
[----:B0-----:R-:W-:-:S05]  /*0080*/  IMAD R9, R9, UR5, R0 ;  /* 0x0000000509097c24 */ /* 0x001fca000f8e0200 */
[----:B--2---:R-:W-:Y:S01]  /*0090*/  ISETP.GE.AND P0, PT, R9, UR7, PT ;  /* 0x0000000709007c0c */ /* 0x004fe2000bf06270 */
[----:B-1----:R-:W-:-:S05]  /*00a0*/  IMAD R8, R8, UR4, R3 ;  /* 0x0000000408087c24 */ /* 0x002fca000f8e0203 */
[----:B------:R-:W-:-:S13]  /*00b0*/  ISETP.GE.OR P0, PT, R8, UR6, P0 ;  /* 0x0000000608007c0c */ /* 0x000fda0008706670 */
[----:B------:R-:W-:Y:S05]  /*00c0*/  @P0 EXIT ;  /* 0x000000000000094d */ /* 0x000fea0003800000 */
[----:B------:R-:W-:Y:S01]  /*00d0*/  I2FP.F32.S32 R3, UR6 ;  /* 0x0000000600037c45 */ /* 0x000fe20008201400 */
[----:B------:R-:W-:Y:S01]  /*00e0*/  BSSY.RECONVERGENT B0, `(.L_x_1) ;  /* 0x000000d000007945 */ /* 0x000fe20003800200 */
[----:B------:R-:W-:Y:S02]  /*00f0*/  I2FP.F32.S32 R0, R8 ;  /* 0x0000000800007245 */ /* 0x000fe40000201400 */
[----:B------:R-:W0:Y:S08]  /*0100*/  MUFU.RCP R2, R3 ;  /* 0x0000000300027308 */ /* 0x000e300000001000 */
[----:B------:R-:W1:Y:S01]  /*0110*/  FCHK P0, R0, R3 ;  /* 0x0000000300007302 */ /* 0x000e620000000000 */
[----:B0-----:R-:W-:-:S04]  /*0120*/  FFMA R5, -R3, R2, 1 ;  /* 0x3f80000003057423 */ /* 0x001fc80000000102 */
[----:B------:R-:W-:-:S04]  /*0130*/  FFMA R5, R2, R5, R2 ;  /* 0x0000000502057223 */ /* 0x000fc80000000002 */
[----:B------:R-:W-:-:S04]  /*0140*/  FFMA R4, R0, R5, RZ ;  /* 0x0000000500047223 */ /* 0x000fc800000000ff */
[----:B------:R-:W-:-:S04]  /*0150*/  FFMA R2, -R3, R4, R0 ;  /* 0x0000000403027223 */ /* 0x000fc80000000100 */
[----:B------:R-:W-:Y:S01]  /*0160*/  FFMA R4, R5, R2, R4 ;  /* 0x0000000205047223 */ /* 0x000fe20000000004 */
[----:B-1----:R-:W-:Y:S06]  /*0170*/  @!P0 BRA `(.L_x_2) ;  /* 0x00000000000c8947 */ /* 0x002fec0003800000 */
[----:B------:R-:W-:-:S07]  /*0180*/  MOV R2, 0x1a0 ;  /* 0x000001a000027802 */ /* 0x000fce0000000f00 */
[----:B------:R-:W-:Y:S05]  /*0190*/  CALL.REL.NOINC `($__internal_0_$__cuda_sm3x_div_rn_noftz_f32_slowpath) ;  /* 0x0000000000607944 */ /* 0x000fea0003c00000 */
[----:B------:R-:W-:-:S07]  /*01a0*/  IMAD.MOV.U32 R4, RZ, RZ, R0 ;  /* 0x000000ffff047224 */ /* 0x000fce00078e0000 */
.L_x_2:
[----:B------:R-:W-:Y:S05]  /*01b0*/  BSYNC.RECONVERGENT B0 ;  /* 0x0000000000007941 */ /* 0x000fea0003800200 */
.L_x_1:
[----:B------:R-:W0:Y:S01]  /*01c0*/  LDCU UR4, c[0x0][0x38c] ;  /* 0x00007180ff0477ac */ /* 0x000e220008000800 */
[----:B------:R-:W-:Y:S01]  /*01d0*/  I2FP.F32.U32 R0, R9 ;  /* 0x0000000900007245 */ /* 0x000fe20000201000 */
[----:B------:R-:W-:Y:S01]  /*01e0*/  BSSY.RECONVERGENT B0, `(.L_x_3) ;  /* 0x000000d000007945 */ /* 0x000fe20003800200 */
[----:B0-----:R-:W-:-:S04]  /*01f0*/  I2FP.F32.U32 R3, UR4 ;  /* 0x0000000400037c45 */ /* 0x001fc80008201000 */
        /* <DEDUP_REMOVED lines=11> */
.L_x_4:
[----:B------:R-:W-:Y:S05]  /*02b0*/  BSYNC.RECONVERGENT B0 ;  /* 0x0000000000007941 */ /* 0x000fea0003800200 */
.L_x_3:
[----:B------:R-:W0:Y:S01]  /*02c0*/  LDCU UR4, c[0x0][0x380] ;  /* 0x00007000ff0477ac */ /* 0x000e220008000800 */
[----:B------:R-:W-:Y:S02]  /*02d0*/  IMAD.SHL.U32 R8, R8, 0x10, RZ ;  /* 0x0000001008087824 */ /* 0x000fe400078e00ff */
[----:B------:R-:W-:Y:S02]  /*02e0*/  IMAD.MOV.U32 R6, RZ, RZ, 0x3e4ccccd ;  /* 0x3e4ccccdff067424 */ /* 0x000fe400078e00ff */
[----:B------:R-:W-:-:S04]  /*02f0*/  IMAD.MOV.U32 R7, RZ, RZ, 0x3f800000 ;  /* 0x3f800000ff077424 */ /* 0x000fc800078e00ff */
[----:B0-----:R0:W-:Y:S02]  /*0300*/  SUST.D.BA.2D.128.STRONG.SM.IGN [R8], R4, UR4 ;  /* 0x60ff040408007f9d */ /* 0x0011e4000810ad00 */
[----:B0-----:R-:W-:Y:S05]  /*0310*/  EXIT ;  /* 0x000000000000794d */ /* 0x001fea0003800000 */
        .weak           $__internal_0_$__cuda_sm3x_div_rn_noftz_f32_slowpath
        .type           $__internal_0_$__cuda_sm3x_div_rn_noftz_f32_slowpath,@function
        .size           $__internal_0_$__cuda_sm3x_div_rn_noftz_f32_slowpath,(.L_x_33 - $__internal_0_$__cuda_sm3x_div_rn_noftz_f32_slowpath)
$__internal_0_$__cuda_sm3x_div_rn_noftz_f32_slowpath:
[----:B------:R-:W-:Y:S01]  /*0320*/  SHF.R.U32.HI R6, RZ, 0x17, R3 ;  /* 0x00000017ff067819 */ /* 0x000fe20000011603 */
[----:B------:R-:W-:Y:S01]  /*0330*/  BSSY.RECONVERGENT B1, `(.L_x_5) ;  /* 0x0000062000017945 */ /* 0x000fe20003800200 */
[----:B------:R-:W-:Y:S02]  /*0340*/  SHF.R.U32.HI R5, RZ, 0x17, R0 ;  /* 0x00000017ff057819 */ /* 0x000fe40000011600 */
[----:B------:R-:W-:Y:S02]  /*0350*/  LOP3.LUT R12, R6, 0xff, RZ, 0xc0, !PT ;  /* 0x000000ff060c7812 */ /* 0x000fe400078ec0ff */
[----:B------:R-:W-:-:S03]  /*0360*/  LOP3.LUT R10, R5, 0xff, RZ, 0xc0, !PT ;  /* 0x000000ff050a7812 */ /* 0x000fc600078ec0ff */
[----:B------:R-:W-:Y:S02]  /*0370*/  VIADD R7, R12, 0xffffffff ;  /* 0xffffffff0c077836 */ /* 0x000fe40000000000 */
[----:B------:R-:W-:-:S03]  /*0380*/  VIADD R6, R10, 0xffffffff ;  /* 0xffffffff0a067836 */ /* 0x000fc60000000000 */
[----:B------:R-:W-:-:S04]  /*0390*/  ISETP.GT.U32.AND P0, PT, R7, 0xfd, PT ;  /* 0x000000fd0700780c */ /* 0x000fc80003f04070 */
[----:B------:R-:W-:-:S13]  /*03a0*/  ISETP.GT.U32.OR P0, PT, R6, 0xfd, P0 ;  /* 0x000000fd0600780c */ /* 0x000fda0000704470 */
[----:B------:R-:W-:Y:S01]  /*03b0*/  @!P0 IMAD.MOV.U32 R5, RZ, RZ, RZ ;  /* 0x000000ffff058224 */ /* 0x000fe200078e00ff */
[----:B------:R-:W-:Y:S06]  /*03c0*/  @!P0 BRA `(.L_x_6) ;  /* 0x00000000005c8947 */ /* 0x000fec0003800000 */
[----:B------:R-:W-:Y:S02]  /*03d0*/  FSETP.GTU.FTZ.AND P0, PT, |R0|, +INF , PT ;  /* 0x7f8000000000780b */ /* 0x000fe40003f1c200 */
[----:B------:R-:W-:-:S04]  /*03e0*/  FSETP.GTU.FTZ.AND P1, PT, |R3|, +INF , PT ;  /* 0x7f8000000300780b */ /* 0x000fc80003f3c200 */
[----:B------:R-:W-:-:S13]  /*03f0*/  PLOP3.LUT P0, PT, P0, P1, PT, 0xf8, 0x8f ;  /* 0x00000000008f781c */ /* 0x000fda0000703f70 */
[----:B------:R-:W-:Y:S05]  /*0400*/  @P0 BRA `(.L_x_7) ;  /* 0x00000004004c0947 */ /* 0x000fea0003800000 */
[----:B------:R-:W-:-:S13]  /*0410*/  LOP3.LUT P0, RZ, R3, 0x7fffffff, R0, 0xc8, !PT ;  /* 0x7fffffff03ff7812 */ /* 0x000fda000780c800 */
[----:B------:R-:W-:Y:S05]  /*0420*/  @!P0 BRA `(.L_x_8) ;  /* 0x00000004003c8947 */ /* 0x000fea0003800000 */
[C---:B------:R-:W-:Y:S02]  /*0430*/  FSETP.NEU.FTZ.AND P2, PT, |R0|.reuse, +INF , PT ;  /* 0x7f8000000000780b */ /* 0x040fe40003f5d200 */
[----:B------:R-:W-:Y:S02]  /*0440*/  FSETP.NEU.FTZ.AND P1, PT, |R3|, +INF , PT ;  /* 0x7f8000000300780b */ /* 0x000fe40003f3d200 */
[----:B------:R-:W-:-:S11]  /*0450*/  FSETP.NEU.FTZ.AND P0, PT, |R0|, +INF , PT ;  /* 0x7f8000000000780b */ /* 0x000fd60003f1d200 */
[----:B------:R-:W-:Y:S05]  /*0460*/  @!P1 BRA !P2, `(.L_x_8) ;  /* 0x00000004002c9947 */ /* 0x000fea0005000000 */
[----:B------:R-:W-:-:S04]  /*0470*/  LOP3.LUT P2, RZ, R0, 0x7fffffff, RZ, 0xc0, !PT ;  /* 0x7fffffff00ff7812 */ /* 0x000fc8000784c0ff */
[----:B------:R-:W-:-:S13]  /*0480*/  PLOP3.LUT P1, PT, P1, P2, PT, 0x2f, 0xf2 ;  /* 0x0000000000f2781c */ /* 0x000fda0000f24577 */
[----:B------:R-:W-:Y:S05]  /*0490*/  @P1 BRA `(.L_x_9) ;  /* 0x0000000400181947 */ /* 0x000fea0003800000 */
[----:B------:R-:W-:-:S04]  /*04a0*/  LOP3.LUT P1, RZ, R3, 0x7fffffff, RZ, 0xc0, !PT ;  /* 0x7fffffff03ff7812 */ /* 0x000fc8000782c0ff */
[----:B------:R-:W-:-:S13]  /*04b0*/  PLOP3.LUT P0, PT, P0, P1, PT, 0x2f, 0xf2 ;  /* 0x0000000000f2781c */ /* 0x000fda0000702577 */
[----:B------:R-:W-:Y:S05]  /*04c0*/  @P0 BRA `(.L_x_10) ;  /* 0x0000000400000947 */ /* 0x000fea0003800000 */
[----:B------:R-:W-:Y:S02]  /*04d0*/  ISETP.GE.AND P0, PT, R6, RZ, PT ;  /* 0x000000ff0600720c */ /* 0x000fe40003f06270 */
[----:B------:R-:W-:-:S11]  /*04e0*/  ISETP.GE.AND P1, PT, R7, RZ, PT ;  /* 0x000000ff0700720c */ /* 0x000fd60003f26270 */
[----:B------:R-:W-:Y:S02]  /*04f0*/  @P0 IMAD.MOV.U32 R5, RZ, RZ, RZ ;  /* 0x000000ffff050224 */ /* 0x000fe400078e00ff */
[----:B------:R-:W-:Y:S01]  /*0500*/  @!P0 FFMA R0, R0, 1.84467440737095516160e+19, RZ ;  /* 0x5f80000000008823 */ /* 0x000fe200000000ff */
[----:B------:R-:W-:Y:S02]  /*0510*/  @!P0 IMAD.MOV.U32 R5, RZ, RZ, -0x40 ;  /* 0xffffffc0ff058424 */ /* 0x000fe400078e00ff */
[----:B------:R-:W-:Y:S02]  /*0520*/  @!P1 FFMA R3, R3, 1.84467440737095516160e+19, RZ ;  /* 0x5f80000003039823 */ /* 0x000fe400000000ff */
[----:B------:R-:W-:-:S07]  /*0530*/  @!P1 VIADD R5, R5, 0x40 ;  /* 0x0000004005059836 */ /* 0x000fce0000000000 */
.L_x_6:
[----:B------:R-:W-:Y:S01]  /*0540*/  LEA R6, R12, 0xc0800000, 0x17 ;  /* 0xc08000000c067811 */ /* 0x000fe200078eb8ff */
[----:B------:R-:W-:Y:S04]  /*0550*/  BSSY.RECONVERGENT B2, `(.L_x_11) ;  /* 0x0000036000027945 */ /* 0x000fe80003800200 */
[----:B------:R-:W-:Y:S02]  /*0560*/  IMAD.IADD R6, R3, 0x1, -R6 ;  /* 0x0000000103067824 */ /* 0x000fe400078e0a06 */
[----:B------:R-:W-:Y:S02]  /*0570*/  VIADD R3, R10, 0xffffff81 ;  /* 0xffffff810a037836 */ /* 0x000fe40000000000 */
[----:B------:R0:W1:Y:S01]  /*0580*/  MUFU.RCP R7, R6 ;  /* 0x0000000600077308 */ /* 0x0000620000001000 */
[----:B------:R-:W-:Y:S01]  /*0590*/  FADD.FTZ R11, -R6, -RZ ;  /* 0x800000ff060b7221 */ /* 0x000fe20000010100 */
[C---:B------:R-:W-:Y:S01]  /*05a0*/  IMAD R0, R3.reuse, -0x800000, R0 ;  /* 0xff80000003007824 */ /* 0x040fe200078e0200 */
[----:B0-----:R-:W-:-:S05]  /*05b0*/  IADD3 R6, PT, PT, R3, 0x7f, -R12 ;  /* 0x0000007f03067810 */ /* 0x001fca0007ffe80c */
[----:B------:R-:W-:Y:S02]  /*05c0*/  IMAD.IADD R6, R6, 0x1, R5 ;  /* 0x0000000106067824 */ /* 0x000fe400078e0205 */
[----:B-1----:R-:W-:-:S04]  /*05d0*/  FFMA R10, R7, R11, 1 ;  /* 0x3f800000070a7423 */ /* 0x002fc8000000000b */
[----:B------:R-:W-:-:S04]  /*05e0*/  FFMA R14, R7, R10, R7 ;  /* 0x0000000a070e7223 */ /* 0x000fc80000000007 */
[----:B------:R-:W-:-:S04]  /*05f0*/  FFMA R7, R0, R14, RZ ;  /* 0x0000000e00077223 */ /* 0x000fc800000000ff */
[----:B------:R-:W-:-:S04]  /*0600*/  FFMA R10, R11, R7, R0 ;  /* 0x000000070b0a7223 */ /* 0x000fc80000000000 */
[----:B------:R-:W-:-:S04]  /*0610*/  FFMA R7, R14, R10, R7 ;  /* 0x0000000a0e077223 */ /* 0x000fc80000000007 */
[----:B------:R-:W-:-:S04]  /*0620*/  FFMA R10, R11, R7, R0 ;  /* 0x000000070b0a7223 */ /* 0x000fc80000000000 */
[----:B------:R-:W-:-:S05]  /*0630*/  FFMA R0, R14, R10, R7 ;  /* 0x0000000a0e007223 */ /* 0x000fca0000000007 */
[----:B------:R-:W-:-:S04]  /*0640*/  SHF.R.U32.HI R3, RZ, 0x17, R0 ;  /* 0x00000017ff037819 */ /* 0x000fc80000011600 */
[----:B------:R-:W-:-:S05]  /*0650*/  LOP3.LUT R3, R3, 0xff, RZ, 0xc0, !PT ;  /* 0x000000ff03037812 */ /* 0x000fca00078ec0ff */
[----:B------:R-:W-:-:S04]  /*0660*/  IMAD.IADD R11, R3, 0x1, R6 ;  /* 0x00000001030b7824 */ /* 0x000fc800078e0206 */
[----:B------:R-:W-:-:S05]  /*0670*/  VIADD R3, R11, 0xffffffff ;  /* 0xffffffff0b037836 */ /* 0x000fca0000000000 */
[----:B------:R-:W-:-:S13]  /*0680*/  ISETP.GE.U32.AND P0, PT, R3, 0xfe, PT ;  /* 0x000000fe0300780c */ /* 0x000fda0003f06070 */
[----:B------:R-:W-:Y:S05]  /*0690*/  @!P0 BRA `(.L_x_12) ;  /* 0x0000000000808947 */ /* 0x000fea0003800000 */
[----:B------:R-:W-:-:S13]  /*06a0*/  ISETP.GT.AND P0, PT, R11, 0xfe, PT ;  /* 0x000000fe0b00780c */ /* 0x000fda0003f04270 */
[----:B------:R-:W-:Y:S05]  /*06b0*/  @P0 BRA `(.L_x_13) ;  /* 0x00000000006c0947 */ /* 0x000fea0003800000 */
[----:B------:R-:W-:-:S13]  /*06c0*/  ISETP.GE.AND P0, PT, R11, 0x1, PT ;  /* 0x000000010b00780c */ /* 0x000fda0003f06270 */
[----:B------:R-:W-:Y:S05]  /*06d0*/  @P0 BRA `(.L_x_14) ;  /* 0x0000000000740947 */ /* 0x000fea0003800000 */
[----:B------:R-:W-:Y:S02]  /*06e0*/  ISETP.GE.AND P0, PT, R11, -0x18, PT ;  /* 0xffffffe80b00780c */ /* 0x000fe40003f06270 */
[----:B------:R-:W-:-:S11]  /*06f0*/  LOP3.LUT R0, R0, 0x80000000, RZ, 0xc0, !PT ;  /* 0x8000000000007812 */ /* 0x000fd600078ec0ff */
[----:B------:R-:W-:Y:S05]  /*0700*/  @!P0 BRA `(.L_x_14) ;  /* 0x0000000000688947 */ /* 0x000fea0003800000 */
[CCC-:B------:R-:W-:Y:S01]  /*0710*/  FFMA.RZ R3, R14.reuse, R10.reuse, R7.reuse ;  /* 0x0000000a0e037223 */ /* 0x1c0fe2000000c007 */
[CCC-:B------:R-:W-:Y:S01]  /*0720*/  FFMA.RM R6, R14.reuse, R10.reuse, R7.reuse ;  /* 0x0000000a0e067223 */ /* 0x1c0fe20000004007 */
[C---:B------:R-:W-:Y:S02]  /*0730*/  ISETP.NE.AND P2, PT, R11.reuse, RZ, PT ;  /* 0x000000ff0b00720c */ /* 0x040fe40003f45270 */
[----:B------:R-:W-:Y:S02]  /*0740*/  ISETP.NE.AND P1, PT, R11, RZ, PT ;  /* 0x000000ff0b00720c */ /* 0x000fe40003f25270 */
[----:B------:R-:W-:Y:S01]  /*0750*/  LOP3.LUT R5, R3, 0x7fffff, RZ, 0xc0, !PT ;  /* 0x007fffff03057812 */ /* 0x000fe200078ec0ff */
[----:B------:R-:W-:Y:S01]  /*0760*/  FFMA.RP R3, R14, R10, R7 ;  /* 0x0000000a0e037223 */ /* 0x000fe20000008007 */
[----:B------:R-:W-:Y:S02]  /*0770*/  VIADD R10, R11, 0x20 ;  /* 0x000000200b0a7836 */ /* 0x000fe40000000000 */
[----:B------:R-:W-:Y:S01]  /*0780*/  LOP3.LUT R5, R5, 0x800000, RZ, 0xfc, !PT ;  /* 0x0080000005057812 */ /* 0x000fe200078efcff */
[----:B------:R-:W-:Y:S01]  /*0790*/  IMAD.MOV R7, RZ, RZ, -R11 ;  /* 0x000000ffff077224 */ /* 0x000fe200078e0a0b */
[----:B------:R-:W-:-:S02]  /*07a0*/  FSETP.NEU.FTZ.AND P0, PT, R3, R6, PT ;  /* 0x000000060300720b */ /* 0x000fc40003f1d000 */
[----:B------:R-:W-:Y:S02]  /*07b0*/  SHF.L.U32 R10, R5, R10, RZ ;  /* 0x0000000a050a7219 */ /* 0x000fe400000006ff */
[----:B------:R-:W-:Y:S02]  /*07c0*/  SEL R6, R7, RZ, P2 ;  /* 0x000000ff07067207 */ /* 0x000fe40001000000 */
[----:B------:R-:W-:Y:S02]  /*07d0*/  ISETP.NE.AND P1, PT, R10, RZ, P1 ;  /* 0x000000ff0a00720c */ /* 0x000fe40000f25270 */
[----:B------:R-:W-:Y:S02]  /*07e0*/  SHF.R.U32.HI R6, RZ, R6, R5 ;  /* 0x00000006ff067219 */ /* 0x000fe40000011605 */
[----:B------:R-:W-:Y:S02]  /*07f0*/  PLOP3.LUT P0, PT, P0, P1, PT, 0xf8, 0x8f ;  /* 0x00000000008f781c */ /* 0x000fe40000703f70 */
[----:B------:R-:W-:-:S02]  /*0800*/  SHF.R.U32.HI R10, RZ, 0x1, R6 ;  /* 0x00000001ff0a7819 */ /* 0x000fc40000011606 */
[----:B------:R-:W-:-:S04]  /*0810*/  SEL R3, RZ, 0x1, !P0 ;  /* 0x00000001ff037807 */ /* 0x000fc80004000000 */
[----:B------:R-:W-:-:S04]  /*0820*/  LOP3.LUT R3, R3, 0x1, R10, 0xf8, !PT ;  /* 0x0000000103037812 */ /* 0x000fc800078ef80a */
[----:B------:R-:W-:-:S05]  /*0830*/  LOP3.LUT R3, R3, R6, RZ, 0xc0, !PT ;  /* 0x0000000603037212 */ /* 0x000fca00078ec0ff */
[----:B------:R-:W-:-:S05]  /*0840*/  IMAD.IADD R3, R10, 0x1, R3 ;  /* 0x000000010a037824 */ /* 0x000fca00078e0203 */
[----:B------:R-:W-:Y:S01]  /*0850*/  LOP3.LUT R0, R3, R0, RZ, 0xfc, !PT ;  /* 0x0000000003007212 */ /* 0x000fe200078efcff */
[----:B------:R-:W-:Y:S06]  /*0860*/  BRA `(.L_x_14) ;  /* 0x0000000000107947 */ /* 0x000fec0003800000 */
.L_x_13:
[----:B------:R-:W-:-:S04]  /*0870*/  LOP3.LUT R0, R0, 0x80000000, RZ, 0xc0, !PT ;  /* 0x8000000000007812 */ /* 0x000fc800078ec0ff */
[----:B------:R-:W-:Y:S01]  /*0880*/  LOP3.LUT R0, R0, 0x7f800000, RZ, 0xfc, !PT ;  /* 0x7f80000000007812 */ /* 0x000fe200078efcff */
[----:B------:R-:W-:Y:S06]  /*0890*/  BRA `(.L_x_14) ;  /* 0x0000000000047947 */ /* 0x000fec0003800000 */
.L_x_12:
[----:B------:R-:W-:-:S07]  /*08a0*/  IMAD R0, R6, 0x800000, R0 ;  /* 0x0080000006007824 */ /* 0x000fce00078e0200 */
.L_x_14:
[----:B------:R-:W-:Y:S05]  /*08b0*/  BSYNC.RECONVERGENT B2 ;  /* 0x0000000000027941 */ /* 0x000fea0003800200 */
.L_x_11:
[----:B------:R-:W-:Y:S05]  /*08c0*/  BRA `(.L_x_15) ;  /* 0x0000000000207947 */ /* 0x000fea0003800000 */
.L_x_10:
[----:B------:R-:W-:-:S04]  /*08d0*/  LOP3.LUT R0, R3, 0x80000000, R0, 0x48, !PT ;  /* 0x8000000003007812 */ /* 0x000fc800078e4800 */
[----:B------:R-:W-:Y:S01]  /*08e0*/  LOP3.LUT R0, R0, 0x7f800000, RZ, 0xfc, !PT ;  /* 0x7f80000000007812 */ /* 0x000fe200078efcff */
[----:B------:R-:W-:Y:S06]  /*08f0*/  BRA `(.L_x_15) ;  /* 0x0000000000147947 */ /* 0x000fec0003800000 */
.L_x_9:
[----:B------:R-:W-:Y:S01]  /*0900*/  LOP3.LUT R0, R3, 0x80000000, R0, 0x48, !PT ;  /* 0x8000000003007812 */ /* 0x000fe200078e4800 */
[----:B------:R-:W-:Y:S06]  /*0910*/  BRA `(.L_x_15) ;  /* 0x00000000000c7947 */ /* 0x000fec0003800000 */
.L_x_8:
[----:B------:R-:W0:Y:S01]  /*0920*/  MUFU.RSQ R0, -QNAN ;  /* 0xffc0000000007908 */ /* 0x000e220000001400 */
[----:B------:R-:W-:Y:S05]  /*0930*/  BRA `(.L_x_15) ;  /* 0x0000000000047947 */ /* 0x000fea0003800000 */
.L_x_7:
[----:B------:R-:W-:-:S07]  /*0940*/  FADD.FTZ R0, R0, R3 ;  /* 0x0000000300007221 */ /* 0x000fce0000010000 */
.L_x_15:
[----:B------:R-:W-:Y:S05]  /*0950*/  BSYNC.RECONVERGENT B1 ;  /* 0x0000000000017941 */ /* 0x000fea0003800200 */
.L_x_5:
[----:B------:R-:W-:-:S04]  /*0960*/  IMAD.MOV.U32 R3, RZ, RZ, 0x0 ;  /* 0x00000000ff037424 */ /* 0x000fc800078e00ff */
[----:B0-----:R-:W-:Y:S05]  /*0970*/  RET.REL.NODEC R2 `(_Z10kernelSurfyii) ;  /* 0xfffffff402a07950 */ /* 0x001fea0003c3ffff */
.L_x_16:
        /* <DEDUP_REMOVED lines=16> */
.L_x_33:


//--------------------- .text._Z6kernelP6float4ii --------------------------
	.section	.text._Z6kernelP6float4ii,"ax",@progbits
	.align	128
        .global         _Z6kernelP6float4ii
        .type           _Z6kernelP6float4ii,@function
        .size           _Z6kernelP6float4ii,(.L_x_34 - _Z6kernelP6float4ii)
        .other          _Z6kernelP6float4ii,@"STO_CUDA_ENTRY STV_DEFAULT"
_Z6kernelP6float4ii:
.text._Z6kernelP6float4ii:
        /* <DEDUP_REMOVED lines=15> */
[----:B------:R-:W-:Y:S01]  /*00f0*/  I2FP.F32.S32 R0, R2 ;  /* 0x0000000200007245 */ /* 0x000fe20000201400 */
[----:B------:R-:W-:Y:S01]  /*0100*/  IMAD R2, R5, UR6, R2 ;  /* 0x0000000605027c24 */ /* 0x000fe2000f8e0202 */
        /* <DEDUP_REMOVED lines=9> */
[----:B------:R-:W-:Y:S05]  /*01a0*/  CALL.REL.NOINC `($__internal_1_$__cuda_sm3x_div_rn_noftz_f32_slowpath) ;  /* 0x0000000000647944 */ /* 0x000fea0003c00000 */
[----:B------:R-:W-:-:S07]  /*01b0*/  IMAD.MOV.U32 R4, RZ, RZ, R0 ;  /* 0x000000ffff047224 */ /* 0x000fce00078e0000 */
.L_x_18:
[----:B------:R-:W-:Y:S05]  /*01c0*/  BSYNC.RECONVERGENT B0 ;  /* 0x0000000000007941 */ /* 0x000fea0003800200 */
.L_x_17:
[----:B------:R-:W0:Y:S01]  /*01d0*/  LDCU UR4, c[0x0][0x38c] ;  /* 0x00007180ff0477ac */ /* 0x000e220008000800 */
[----:B------:R-:W-:Y:S01]  /*01e0*/  I2FP.F32.U32 R0, R5 ;  /* 0x0000000500007245 */ /* 0x000fe20000201000 */
[----:B------:R-:W-:Y:S01]  /*01f0*/  BSSY.RECONVERGENT B0, `(.L_x_19) ;  /* 0x000000e000007945 */ /* 0x000fe20003800200 */
[----:B0-----:R-:W-:Y:S01]  /*0200*/  I2FP.F32.U32 R3, UR4 ;  /* 0x0000000400037c45 */ /* 0x001fe20008201000 */
[----:B------:R-:W0:Y:S03]  /*0210*/  LDCU.64 UR4, c[0x0][0x358] ;  /* 0x00006b00ff0477ac */ /* 0x000e260008000a00 */
[----:B------:R-:W1:Y:S08]  /*0220*/  MUFU.RCP R6, R3 ;  /* 0x0000000300067308 */ /* 0x000e700000001000 */
[----:B------:R-:W2:Y:S01]  /*0230*/  FCHK P0, R0, R3 ;  /* 0x0000000300007302 */ /* 0x000ea20000000000 */
[----:B-1----:R-:W-:-:S04]  /*0240*/  FFMA R7, -R3, R6, 1 ;  /* 0x3f80000003077423 */ /* 0x002fc80000000106 */
[----:B------:R-:W-:-:S04]  /*0250*/  FFMA R7, R6, R7, R6 ;  /* 0x0000000706077223 */ /* 0x000fc80000000006 */
[----:B------:R-:W-:-:S04]  /*0260*/  FFMA R6, R0, R7, RZ ;  /* 0x0000000700067223 */ /* 0x000fc800000000ff */
[----:B------:R-:W-:-:S04]  /*0270*/  FFMA R5, -R3, R6, R0 ;  /* 0x0000000603057223 */ /* 0x000fc80000000100 */
[----:B------:R-:W-:Y:S01]  /*0280*/  FFMA R5, R7, R5, R6 ;  /* 0x0000000507057223 */ /* 0x000fe20000000006 */
[----:B0-2---:R-:W-:Y:S06]  /*0290*/  @!P0 BRA `(.L_x_20) ;  /* 0x00000000000c8947 */ /* 0x005fec0003800000 */
[----:B------:R-:W-:-:S07]  /*02a0*/  MOV R6, 0x2c0 ;  /* 0x000002c000067802 */ /* 0x000fce0000000f00 */
[----:B------:R-:W-:Y:S05]  /*02b0*/  CALL.REL.NOINC `($__internal_1_$__cuda_sm3x_div_rn_noftz_f32_slowpath) ;  /* 0x0000000000207944 */ /* 0x000fea0003c00000 */
[----:B------:R-:W-:-:S07]  /*02c0*/  IMAD.MOV.U32 R5, RZ, RZ, R0 ;  /* 0x000000ffff057224 */ /* 0x000fce00078e0000 */
.L_x_20:
[----:B------:R-:W-:Y:S05]  /*02d0*/  BSYNC.RECONVERGENT B0 ;  /* 0x0000000000007941 */ /* 0x000fea0003800200 */
.L_x_19:
[----:B------:R-:W0:Y:S01]  /*02e0*/  LDC.64 R8, c[0x0][0x380] ;  /* 0x0000e000ff087b82 */ /* 0x000e220000000a00 */
[----:B------:R-:W-:Y:S02]  /*02f0*/  IMAD.MOV.U32 R6, RZ, RZ, 0x3e4ccccd ;  /* 0x3e4ccccdff067424 */ /* 0x000fe400078e00ff */
[----:B------:R-:W-:Y:S02]  /*0300*/  IMAD.MOV.U32 R7, RZ, RZ, 0x3f800000 ;  /* 0x3f800000ff077424 */ /* 0x000fe400078e00ff */
[----:B0-----:R-:W-:-:S05]  /*0310*/  IMAD.WIDE R2, R2, 0x10, R8 ;  /* 0x0000001002027825 */ /* 0x001fca00078e0208 */
[----:B------:R-:W-:Y:S01]  /*0320*/  STG.E.128 desc[UR4][R2.64], R4 ;  /* 0x0000000402007986 */ /* 0x000fe2000c101d04 */
[----:B------:R-:W-:Y:S05]  /*0330*/  EXIT ;  /* 0x000000000000794d */ /* 0x000fea0003800000 */
        .weak           $__internal_1_$__cuda_sm3x_div_rn_noftz_f32_slowpath
        .type           $__internal_1_$__cuda_sm3x_div_rn_noftz_f32_slowpath,@function
        .size           $__internal_1_$__cuda_sm3x_div_rn_noftz_f32_slowpath,(.L_x_34 - $__internal_1_$__cuda_sm3x_div_rn_noftz_f32_slowpath)
$__internal_1_$__cuda_sm3x_div_rn_noftz_f32_slowpath:
        /* <DEDUP_REMOVED lines=34> */
.L_x_22:
        /* <DEDUP_REMOVED lines=51> */
.L_x_29:
[----:B------:R-:W-:-:S04]  /*0890*/  LOP3.LUT R0, R0, 0x80000000, RZ, 0xc0, !PT ;  /* 0x8000000000007812 */ /* 0x000fc800078ec0ff */
[----:B------:R-:W-:Y:S01]  /*08a0*/  LOP3.LUT R0, R0, 0x7f800000, RZ, 0xfc, !PT ;  /* 0x7f80000000007812 */ /* 0x000fe200078efcff */
[----:B------:R-:W-:Y:S06]  /*08b0*/  BRA `(.L_x_30) ;  /* 0x0000000000047947 */ /* 0x000fec0003800000 */
.L_x_28:
[----:B------:R-:W-:-:S07]  /*08c0*/  IMAD R0, R8, 0x800000, R0 ;  /* 0x0080000008007824 */ /* 0x000fce00078e0200 */
.L_x_30:
[----:B------:R-:W-:Y:S05]  /*08d0*/  BSYNC.RECONVERGENT B2 ;  /* 0x0000000000027941 */ /* 0x000fea0003800200 */
.L_x_27:
[----:B------:R-:W-:Y:S05]  /*08e0*/  BRA `(.L_x_31) ;  /* 0x0000000000207947 */ /* 0x000fea0003800000 */
.L_x_26:
[----:B------:R-:W-:-:S04]  /*08f0*/  LOP3.LUT R0, R3, 0x80000000, R0, 0x48, !PT ;  /* 0x8000000003007812 */ /* 0x000fc800078e4800 */
[----:B------:R-:W-:Y:S01]  /*0900*/  LOP3.LUT R0, R0, 0x7f800000, RZ, 0xfc, !PT ;  /* 0x7f80000000007812 */ /* 0x000fe200078efcff */
[----:B------:R-:W-:Y:S06]  /*0910*/  BRA `(.L_x_31) ;  /* 0x0000000000147947 */ /* 0x000fec0003800000 */
.L_x_25:
[----:B------:R-:W-:Y:S01]  /*0920*/  LOP3.LUT R0, R3, 0x80000000, R0, 0x48, !PT ;  /* 0x8000000003007812 */ /* 0x000fe200078e4800 */
[----:B------:R-:W-:Y:S06]  /*0930*/  BRA `(.L_x_31) ;  /* 0x00000000000c7947 */ /* 0x000fec0003800000 */
.L_x_24:
[----:B------:R-:W0:Y:S01]  /*0940*/  MUFU.RSQ R0, -QNAN ;  /* 0xffc0000000007908 */ /* 0x000e220000001400 */
[----:B------:R-:W-:Y:S05]  /*0950*/  BRA `(.L_x_31) ;  /* 0x0000000000047947 */ /* 0x000fea0003800000 */
.L_x_23:
[----:B------:R-:W-:-:S07]  /*0960*/  FADD.FTZ R0, R0, R3 ;  /* 0x0000000300007221 */ /* 0x000fce0000010000 */
.L_x_31:
[----:B------:R-:W-:Y:S05]  /*0970*/  BSYNC.RECONVERGENT B1 ;  /* 0x0000000000017941 */ /* 0x000fea0003800200 */
.L_x_21:
[----:B------:R-:W-:-:S04]  /*0980*/  IMAD.MOV.U32 R7, RZ, RZ, 0x0 ;  /* 0x00000000ff077424 */ /* 0x000fc800078e00ff */
[----:B0-----:R-:W-:Y:S05]  /*0990*/  RET.REL.NODEC R6 `(_Z6kernelP6float4ii) ;  /* 0xfffffff406987950 */ /* 0x001fea0003c3ffff */
.L_x_32:
        /* <DEDUP_REMOVED lines=14> */
.L_x_34:


//--------------------- .nv.shared.reserved.0     --------------------------
	.section	.nv.shared.reserved.0,"aw",@nobits
	.weak		__nv_reservedSMEM_offset_0_alias
	.size		__nv_reservedSMEM_offset_0_alias, 0, 64
	.other		__nv_reservedSMEM_offset_0_alias,@"STO_CUDA_RESERVED_SHARED STV_DEFAULT"
__nv_reservedSMEM_offset_0_alias:
	.zero		0
	.zero		64


//--------------------- .nv.global                --------------------------
	.section	.nv.global,"aw",@nobits
.nv.global:
	.type		_ZN34_INTERNAL_df376ce3_4_k_cu_7c8bbe126thrust24THRUST_300001_SM_1000_NS3seqE,@object
	.size		_ZN34_INTERNAL_df376ce3_4_k_cu_7c8bbe126thrust24THRUST_300001_SM_1000_NS3seqE,(_ZN34_INTERNAL_df376ce3_4_k_cu_7c8bbe124cuda3std3__48in_placeE - _ZN34_INTERNAL_df376ce3_4_k_cu_7c8bbe126thrust24THRUST_300001_SM_1000_NS3seqE)
_ZN34_INTERNAL_df376ce3_4_k_cu_7c8bbe126thrust24THRUST_300001_SM_1000_NS3seqE:
	.zero		1
	.type		_ZN34_INTERNAL_df376ce3_4_k_cu_7c8bbe124cuda3std3__48in_placeE,@object
	.size		_ZN34_INTERNAL_df376ce3_4_k_cu_7c8bbe124cuda3std3__48in_placeE,(_ZN34_INTERNAL_df376ce3_4_k_cu_7c8bbe124cuda3std6ranges3__45__cpo4sizeE - _ZN34_INTERNAL_df376ce3_4_k_cu_7c8bbe124cuda3std3__48in_placeE)
_ZN34_INTERNAL_df376ce3_4_k_cu_7c8bbe124cuda3std3__48in_placeE:
	.zero		1
	.type		_ZN34_INTERNAL_df376ce3_4_k_cu_7c8bbe124cuda3std6ranges3__45__cpo4sizeE,@object
	.size		_ZN34_INTERNAL_df376ce3_4_k_cu_7c8bbe124cuda3std6ranges3__45__cpo4sizeE,(_ZN34_INTERNAL_df376ce3_4_k_cu_7c8bbe126thrust24THRUST_300001_SM_1000_NS12placeholders2_3E - _ZN34_INTERNAL_df376ce3_4_k_cu_7c8bbe124cuda3std6ranges3__45__cpo4sizeE)
_ZN34_INTERNAL_df376ce3_4_k_cu_7c8bbe124cuda3std6ranges3__45__cpo4sizeE:
	.zero		1
	.type		_ZN34_INTERNAL_df376ce3_4_k_cu_7c8bbe126thrust24THRUST_300001_SM_1000_NS12placeholders2_3E,@object
	.size		_ZN34_INTERNAL_df376ce3_4_k_cu_7c8bbe126thrust24THRUST_300001_SM_1000_NS12placeholders2_3E,(_ZN34_INTERNAL_df376ce3_4_k_cu_7c8bbe124cuda3std3__45__cpo6cbeginE - _ZN34_INTERNAL_df376ce3_4_k_cu_7c8bbe126thrust24THRUST_300001_SM_1000_NS12placeholders2_3E)
_ZN34_INTERNAL_df376ce3_4_k_cu_7c8bbe126thrust24THRUST_300001_SM_1000_NS12placeholders2_3E:
	.zero		1
	.type		_ZN34_INTERNAL_df376ce3_4_k_cu_7c8bbe124cuda3std3__45__cpo6cbeginE,@object
	.size		_ZN34_INTERNAL_df376ce3_4_k_cu_7c8bbe124cuda3std3__45__cpo6cbeginE,(_ZN34_INTERNAL_df376ce3_4_k_cu_7c8bbe124cuda3std6ranges3__45__cpo6cbeginE - _ZN34_INTERNAL_df376ce3_4_k_cu_7c8bbe124cuda3std3__45__cpo6cbeginE)
_ZN34_INTERNAL_df376ce3_4_k_cu_7c8bbe124cuda3std3__45__cpo6cbeginE:
	.zero		1
	.type		_ZN34_INTERNAL_df376ce3_4_k_cu_7c8bbe124cuda3std6ranges3__45__cpo6cbeginE,@object
	.size		_ZN34_INTERNAL_df376ce3_4_k_cu_7c8bbe124cuda3std6ranges3__45__cpo6cbeginE,(_ZN34_INTERNAL_df376ce3_4_k_cu_7c8bbe126thrust24THRUST_300001_SM_1000_NS12placeholders2_7E - _ZN34_INTERNAL_df376ce3_4_k_cu_7c8bbe124cuda3std6ranges3__45__cpo6cbeginE)
_ZN34_INTERNAL_df376ce3_4_k_cu_7c8bbe124cuda3std6ranges3__45__cpo6cbeginE:
	.zero		1
	.type		_ZN34_INTERNAL_df376ce3_4_k_cu_7c8bbe126thrust24THRUST_300001_SM_1000_NS12placeholders2_7E,@object
	.size		_ZN34_INTERNAL_df376ce3_4_k_cu_7c8bbe126thrust24THRUST_300001_SM_1000_NS12placeholders2_7E,(_ZN34_INTERNAL_df376ce3_4_k_cu_7c8bbe124cuda3std3__45__cpo7crbeginE - _ZN34_INTERNAL_df376ce3_4_k_cu_7c8bbe126thrust24THRUST_300001_SM_1000_NS12placeholders2_7E)
_ZN34_INTERNAL_df376ce3_4_k_cu_7c8bbe126thrust24THRUST_300001_SM_1000_NS12placeholders2_7E:
	.zero		1
	.type		_ZN34_INTERNAL_df376ce3_4_k_cu_7c8bbe124cuda3std3__45__cpo7crbeginE,@object
	.size		_ZN34_INTERNAL_df376ce3_4_k_cu_7c8bbe124cuda3std3__45__cpo7crbeginE,(_ZN34_INTERNAL_df376ce3_4_k_cu_7c8bbe124cuda3std6ranges3__45__cpo4nextE - _ZN34_INTERNAL_df376ce3_4_k_cu_7c8bbe124cuda3std3__45__cpo7crbeginE)
_ZN34_INTERNAL_df376ce3_4_k_cu_7c8bbe124cuda3std3__45__cpo7crbeginE:
	.zero		1
	.type		_ZN34_INTERNAL_df376ce3_4_k_cu_7c8bbe124cuda3std6ranges3__45__cpo4nextE,@object
	.size		_ZN34_INTERNAL_df376ce3_4_k_cu_7c8bbe124cuda3std6ranges3__45__cpo4nextE,(_ZN34_INTERNAL_df376ce3_4_k_cu_7c8bbe124cuda3std6ranges3__45__cpo4swapE - _ZN34_INTERNAL_df376ce3_4_k_cu_7c8bbe124cuda3std6ranges3__45__cpo4nextE)
_ZN34_INTERNAL_df376ce3_4_k_cu_7c8bbe124cuda3std6ranges3__45__cpo4nextE:
	.zero		1
	.type		_ZN34_INTERNAL_df376ce3_4_k_cu_7c8bbe124cuda3std6ranges3__45__cpo4swapE,@object
	.size		_ZN34_INTERNAL_df376ce3_4_k_cu_7c8bbe124cuda3std6ranges3__45__cpo4swapE,(_ZN34_INTERNAL_df376ce3_4_k_cu_7c8bbe126thrust24THRUST_300001_SM_1000_NS8cuda_cub10par_nosyncE - _ZN34_INTERNAL_df376ce3_4_k_cu_7c8bbe124cuda3std6ranges3__45__cpo4swapE)
_ZN34_INTERNAL_df376ce3_4_k_cu_7c8bbe124cuda3std6ranges3__45__cpo4swapE:
	.zero		1
	.type		_ZN34_INTERNAL_df376ce3_4_k_cu_7c8bbe126thrust24THRUST_300001_SM_1000_NS8cuda_cub10par_nosyncE,@object
	.size		_ZN34_INTERNAL_df376ce3_4_k_cu_7c8bbe126thrust24THRUST_300001_SM_1000_NS8cuda_cub10par_nosyncE,(_ZN34_INTERNAL_df376ce3_4_k_cu_7c8bbe126thrust24THRUST_300001_SM_1000_NS12placeholders2_9E - _ZN34_INTERNAL_df376ce3_4_k_cu_7c8bbe126thrust24THRUST_300001_SM_1000_NS8cuda_cub10par_nosyncE)
_ZN34_INTERNAL_df376ce3_4_k_cu_7c8bbe126thrust24THRUST_300001_SM_1000_NS8cuda_cub10par_nosyncE:
	.zero		1
	.type		_ZN34_INTERNAL_df376ce3_4_k_cu_7c8bbe126thrust24THRUST_300001_SM_1000_NS12placeholders2_9E,@object
	.size		_ZN34_INTERNAL_df376ce3_4_k_cu_7c8bbe126thrust24THRUST_300001_SM_1000_NS12placeholders2_9E,(_ZN34_INTERNAL_df376ce3_4_k_cu_7c8bbe124cuda3std3__436_GLOBAL__N__df376ce3_4_k_cu_7c8bbe126ignoreE - _ZN34_INTERNAL_df376ce3_4_k_cu_7c8bbe126thrust24THRUST_300001_SM_1000_NS12placeholders2_9E)
_ZN34_INTERNAL_df376ce3_4_k_cu_7c8bbe126thrust24THRUST_300001_SM_1000_NS12placeholders2_9E:
	.zero		1
	.type		_ZN34_INTERNAL_df376ce3_4_k_cu_7c8bbe124cuda3std3__436_GLOBAL__N__df376ce3_4_k_cu_7c8bbe126ignoreE,@object
	.size		_ZN34_INTERNAL_df376ce3_4_k_cu_7c8bbe124cuda3std3__436_GLOBAL__N__df376ce3_4_k_cu_7c8bbe126ignoreE,(_ZN34_INTERNAL_df376ce3_4_k_cu_7c8bbe124cuda3std6ranges3__45__cpo4dataE - _ZN34_INTERNAL_df376ce3_4_k_cu_7c8bbe124cuda3std3__436_GLOBAL__N__df376ce3_4_k_cu_7c8bbe126ignoreE)
_ZN34_INTERNAL_df376ce3_4_k_cu_7c8bbe124cuda3std3__436_GLOBAL__N__df376ce3_4_k_cu_7c8bbe126ignoreE:
	.zero		1
	.type		_ZN34_INTERNAL_df376ce3_4_k_cu_7c8bbe124cuda3std6ranges3__45__cpo4dataE,@object
	.size		_ZN34_INTERNAL_df376ce3_4_k_cu_7c8bbe124cuda3std6ranges3__45__cpo4dataE,(_ZN34_INTERNAL_df376ce3_4_k_cu_7c8bbe126thrust24THRUST_300001_SM_1000_NS12placeholders2_1E - _ZN34_INTERNAL_df376ce3_4_k_cu_7c8bbe124cuda3std6ranges3__45__cpo4dataE)
_ZN34_INTERNAL_df376ce3_4_k_cu_7c8bbe124cuda3std6ranges3__45__cpo4dataE:
	.zero		1
	.type		_ZN34_INTERNAL_df376ce3_4_k_cu_7c8bbe126thrust24THRUST_300001_SM_1000_NS12placeholders2_1E,@object
	.size		_ZN34_INTERNAL_df376ce3_4_k_cu_7c8bbe126thrust24THRUST_300001_SM_1000_NS12placeholders2_1E,(_ZN34_INTERNAL_df376ce3_4_k_cu_7c8bbe124cuda3std3__45__cpo5beginE - _ZN34_INTERNAL_df376ce3_4_k_cu_7c8bbe126thrust24THRUST_300001_SM_1000_NS12placeholders2_1E)
_ZN34_INTERNAL_df376ce3_4_k_cu_7c8bbe126thrust24THRUST_300001_SM_1000_NS12placeholders2_1E:
	.zero		1
	.type		_ZN34_INTERNAL_df376ce3_4_k_cu_7c8bbe124cuda3std3__45__cpo5beginE,@object
	.size		_ZN34_INTERNAL_df376ce3_4_k_cu_7c8bbe124cuda3std3__45__cpo5beginE,(_ZN34_INTERNAL_df376ce3_4_k_cu_7c8bbe124cuda3std6ranges3__45__cpo5beginE - _ZN34_INTERNAL_df376ce3_4_k_cu_7c8bbe124cuda3std3__45__cpo5beginE)
_ZN34_INTERNAL_df376ce3_4_k_cu_7c8bbe124cuda3std3__45__cpo5beginE:
	.zero		1
	.type		_ZN34_INTERNAL_df376ce3_4_k_cu_7c8bbe124cuda3std6ranges3__45__cpo5beginE,@object
	.size		_ZN34_INTERNAL_df376ce3_4_k_cu_7c8bbe124cuda3std6ranges3__45__cpo5beginE,(_ZN34_INTERNAL_df376ce3_4_k_cu_7c8bbe126thrust24THRUST_300001_SM_1000_NS12placeholders2_5E - _ZN34_INTERNAL_df376ce3_4_k_cu_7c8bbe124cuda3std6ranges3__45__cpo5beginE)
_ZN34_INTERNAL_df376ce3_4_k_cu_7c8bbe124cuda3std6ranges3__45__cpo5beginE:
	.zero		1
	.type		_ZN34_INTERNAL_df376ce3_4_k_cu_7c8bbe126thrust24THRUST_300001_SM_1000_NS12placeholders2_5E,@object
	.size		_ZN34_INTERNAL_df376ce3_4_k_cu_7c8bbe126thrust24THRUST_300001_SM_1000_NS12placeholders2_5E,(_ZN34_INTERNAL_df376ce3_4_k_cu_7c8bbe124cuda3std3__45__cpo6rbeginE - _ZN34_INTERNAL_df376ce3_4_k_cu_7c8bbe126thrust24THRUST_300001_SM_1000_NS12placeholders2_5E)
_ZN34_INTERNAL_df376ce3_4_k_cu_7c8bbe126thrust24THRUST_300001_SM_1000_NS12placeholders2_5E:
	.zero		1
	.type		_ZN34_INTERNAL_df376ce3_4_k_cu_7c8bbe124cuda3std3__45__cpo6rbeginE,@object
	.size		_ZN34_INTERNAL_df376ce3_4_k_cu_7c8bbe124cuda3std3__45__cpo6rbeginE,(_ZN34_INTERNAL_df376ce3_4_k_cu_7c8bbe124cuda3std6ranges3__45__cpo7advanceE - _ZN34_INTERNAL_df376ce3_4_k_cu_7c8bbe124cuda3std3__45__cpo6rbeginE)
_ZN34_INTERNAL_df376ce3_4_k_cu_7c8bbe124cuda3std3__45__cpo6rbeginE:
	.zero		1
	.type		_ZN34_INTERNAL_df376ce3_4_k_cu_7c8bbe124cuda3std6ranges3__45__cpo7advanceE,@object
	.size		_ZN34_INTERNAL_df376ce3_4_k_cu_7c8bbe124cuda3std6ranges3__45__cpo7advanceE,(_ZN34_INTERNAL_df376ce3_4_k_cu_7c8bbe124cuda3std3__47nulloptE - _ZN34_INTERNAL_df376ce3_4_k_cu_7c8bbe124cuda3std6ranges3__45__cpo7advanceE)
_ZN34_INTERNAL_df376ce3_4_k_cu_7c8bbe124cuda3std6ranges3__45__cpo7advanceE:
	.zero		1
	.type		_ZN34_INTERNAL_df376ce3_4_k_cu_7c8bbe124cuda3std3__47nulloptE,@object
	.size		_ZN34_INTERNAL_df376ce3_4_k_cu_7c8bbe124cuda3std3__47nulloptE,(_ZN34_INTERNAL_df376ce3_4_k_cu_7c8bbe124cuda3std6ranges3__45__cpo8distanceE - _ZN34_INTERNAL_df376ce3_4_k_cu_7c8bbe124cuda3std3__47nulloptE)
_ZN34_INTERNAL_df376ce3_4_k_cu_7c8bbe124cuda3std3__47nulloptE:
	.zero		1
	.type		_ZN34_INTERNAL_df376ce3_4_k_cu_7c8bbe124cuda3std6ranges3__45__cpo8distanceE,@object
	.size		_ZN34_INTERNAL_df376ce3_4_k_cu_7c8bbe124cuda3std6ranges3__45__cpo8distanceE,(_ZN34_INTERNAL_df376ce3_4_k_cu_7c8bbe126thrust24THRUST_300001_SM_1000_NS12placeholders3_10E - _ZN34_INTERNAL_df376ce3_4_k_cu_7c8bbe124cuda3std6ranges3__45__cpo8distanceE)
_ZN34_INTERNAL_df376ce3_4_k_cu_7c8bbe124cuda3std6ranges3__45__cpo8distanceE:
	.zero		1
	.type		_ZN34_INTERNAL_df376ce3_4_k_cu_7c8bbe126thrust24THRUST_300001_SM_1000_NS12placeholders3_10E,@object
	.size		_ZN34_INTERNAL_df376ce3_4_k_cu_7c8bbe126thrust24THRUST_300001_SM_1000_NS12placeholders3_10E,(_ZN34_INTERNAL_df376ce3_4_k_cu_7c8bbe124cuda3std3__419piecewise_constructE - _ZN34_INTERNAL_df376ce3_4_k_cu_7c8bbe126thrust24THRUST_300001_SM_1000_NS12placeholders3_10E)
_ZN34_INTERNAL_df376ce3_4_k_cu_7c8bbe126thrust24THRUST_300001_SM_1000_NS12placeholders3_10E:
	.zero		1
	.type		_ZN34_INTERNAL_df376ce3_4_k_cu_7c8bbe124cuda3std3__419piecewise_constructE,@object
	.size		_ZN34_INTERNAL_df376ce3_4_k_cu_7c8bbe124cuda3std3__419piecewise_constructE,(_ZN34_INTERNAL_df376ce3_4_k_cu_7c8bbe124cuda3std6ranges3__45__cpo5cdataE - _ZN34_INTERNAL_df376ce3_4_k_cu_7c8bbe124cuda3std3__419piecewise_constructE)
_ZN34_INTERNAL_df376ce3_4_k_cu_7c8bbe124cuda3std3__419piecewise_constructE:
	.zero		1
	.type		_ZN34_INTERNAL_df376ce3_4_k_cu_7c8bbe124cuda3std6ranges3__45__cpo5cdataE,@object
	.size		_ZN34_INTERNAL_df376ce3_4_k_cu_7c8bbe124cuda3std6ranges3__45__cpo5cdataE,(_ZN34_INTERNAL_df376ce3_4_k_cu_7c8bbe126thrust24THRUST_300001_SM_1000_NS12placeholders2_2E - _ZN34_INTERNAL_df376ce3_4_k_cu_7c8bbe124cuda3std6ranges3__45__cpo5cdataE)
_ZN34_INTERNAL_df376ce3_4_k_cu_7c8bbe124cuda3std6ranges3__45__cpo5cdataE:
	.zero		1
	.type		_ZN34_INTERNAL_df376ce3_4_k_cu_7c8bbe126thrust24THRUST_300001_SM_1000_NS12placeholders2_2E,@object
	.size		_ZN34_INTERNAL_df376ce3_4_k_cu_7c8bbe126thrust24THRUST_300001_SM_1000_NS12placeholders2_2E,(_ZN34_INTERNAL_df376ce3_4_k_cu_7c8bbe124cuda3std3__45__cpo3endE - _ZN34_INTERNAL_df376ce3_4_k_cu_7c8bbe126thrust24THRUST_300001_SM_1000_NS12placeholders2_2E)
_ZN34_INTERNAL_df376ce3_4_k_cu_7c8bbe126thrust24THRUST_300001_SM_1000_NS12placeholders2_2E:
	.zero		1
	.type		_ZN34_INTERNAL_df376ce3_4_k_cu_7c8bbe124cuda3std3__45__cpo3endE,@object
	.size		_ZN34_INTERNAL_df376ce3_4_k_cu_7c8bbe124cuda3std3__45__cpo3endE,(_ZN34_INTERNAL_df376ce3_4_k_cu_7c8bbe124cuda3std6ranges3__45__cpo3endE - _ZN34_INTERNAL_df376ce3_4_k_cu_7c8bbe124cuda3std3__45__cpo3endE)
_ZN34_INTERNAL_df376ce3_4_k_cu_7c8bbe124cuda3std3__45__cpo3endE:
	.zero		1
	.type		_ZN34_INTERNAL_df376ce3_4_k_cu_7c8bbe124cuda3std6ranges3__45__cpo3endE,@object
	.size		_ZN34_INTERNAL_df376ce3_4_k_cu_7c8bbe124cuda3std6ranges3__45__cpo3endE,(_ZN34_INTERNAL_df376ce3_4_k_cu_7c8bbe126thrust24THRUST_300001_SM_1000_NS12placeholders2_6E - _ZN34_INTERNAL_df376ce3_4_k_cu_7c8bbe124cuda3std6ranges3__45__cpo3endE)
_ZN34_INTERNAL_df376ce3_4_k_cu_7c8bbe124cuda3std6ranges3__45__cpo3endE:
	.zero		1
	.type		_ZN34_INTERNAL_df376ce3_4_k_cu_7c8bbe126thrust24THRUST_300001_SM_1000_NS12placeholders2_6E,@object
	.size		_ZN34_INTERNAL_df376ce3_4_k_cu_7c8bbe126thrust24THRUST_300001_SM_1000_NS12placeholders2_6E,(_ZN34_INTERNAL_df376ce3_4_k_cu_7c8bbe124cuda3std3__45__cpo4rendE - _ZN34_INTERNAL_df376ce3_4_k_cu_7c8bbe126thrust24THRUST_300001_SM_1000_NS12placeholders2_6E)
_ZN34_INTERNAL_df376ce3_4_k_cu_7c8bbe126thrust24THRUST_300001_SM_1000_NS12placeholders2_6E:
	.zero		1
	.type		_ZN34_INTERNAL_df376ce3_4_k_cu_7c8bbe124cuda3std3__45__cpo4rendE,@object
	.size		_ZN34_INTERNAL_df376ce3_4_k_cu_7c8bbe124cuda3std3__45__cpo4rendE,(_ZN34_INTERNAL_df376ce3_4_k_cu_7c8bbe124cuda3std6ranges3__45__cpo9iter_swapE - _ZN34_INTERNAL_df376ce3_4_k_cu_7c8bbe124cuda3std3__45__cpo4rendE)
_ZN34_INTERNAL_df376ce3_4_k_cu_7c8bbe124cuda3std3__45__cpo4rendE:
	.zero		1
	.type		_ZN34_INTERNAL_df376ce3_4_k_cu_7c8bbe124cuda3std6ranges3__45__cpo9iter_swapE,@object
	.size		_ZN34_INTERNAL_df376ce3_4_k_cu_7c8bbe124cuda3std6ranges3__45__cpo9iter_swapE,(_ZN34_INTERNAL_df376ce3_4_k_cu_7c8bbe124cuda3std3__48unexpectE - _ZN34_INTERNAL_df376ce3_4_k_cu_7c8bbe124cuda3std6ranges3__45__cpo9iter_swapE)
_ZN34_INTERNAL_df376ce3_4_k_cu_7c8bbe124cuda3std6ranges3__45__cpo9iter_swapE:
	.zero		1
	.type		_ZN34_INTERNAL_df376ce3_4_k_cu_7c8bbe124cuda3std3__48unexpectE,@object
	.size		_ZN34_INTERNAL_df376ce3_4_k_cu_7c8bbe124cuda3std3__48unexpectE,(_ZN34_INTERNAL_df376ce3_4_k_cu_7c8bbe126thrust24THRUST_300001_SM_1000_NS8cuda_cub3parE - _ZN34_INTERNAL_df376ce3_4_k_cu_7c8bbe124cuda3std3__48unexpectE)
_ZN34_INTERNAL_df376ce3_4_k_cu_7c8bbe124cuda3std3__48unexpectE:
	.zero		1
	.type		_ZN34_INTERNAL_df376ce3_4_k_cu_7c8bbe126thrust24THRUST_300001_SM_1000_NS8cuda_cub3parE,@object
	.size		_ZN34_INTERNAL_df376ce3_4_k_cu_7c8bbe126thrust24THRUST_300001_SM_1000_NS8cuda_cub3parE,(_ZN34_INTERNAL_df376ce3_4_k_cu_7c8bbe126thrust24THRUST_300001_SM_1000_NS12placeholders2_4E - _ZN34_INTERNAL_df376ce3_4_k_cu_7c8bbe126thrust24THRUST_300001_SM_1000_NS8cuda_cub3parE)
_ZN34_INTERNAL_df376ce3_4_k_cu_7c8bbe126thrust24THRUST_300001_SM_1000_NS8cuda_cub3parE:
	.zero		1
	.type		_ZN34_INTERNAL_df376ce3_4_k_cu_7c8bbe126thrust24THRUST_300001_SM_1000_NS12placeholders2_4E,@object
	.size		_ZN34_INTERNAL_df376ce3_4_k_cu_7c8bbe126thrust24THRUST_300001_SM_1000_NS12placeholders2_4E,(_ZN34_INTERNAL_df376ce3_4_k_cu_7c8bbe124cuda3std3__45__cpo4cendE - _ZN34_INTERNAL_df376ce3_4_k_cu_7c8bbe126thrust24THRUST_300001_SM_1000_NS12placeholders2_4E)
_ZN34_INTERNAL_df376ce3_4_k_cu_7c8bbe126thrust24THRUST_300001_SM_1000_NS12placeholders2_4E:
	.zero		1
	.type		_ZN34_INTERNAL_df376ce3_4_k_cu_7c8bbe124cuda3std3__45__cpo4cendE,@object
	.size		_ZN34_INTERNAL_df376ce3_4_k_cu_7c8bbe124cuda3std3__45__cpo4cendE,(_ZN34_INTERNAL_df376ce3_4_k_cu_7c8bbe124cuda3std6ranges3__45__cpo4cendE - _ZN34_INTERNAL_df376ce3_4_k_cu_7c8bbe124cuda3std3__45__cpo4cendE)
_ZN34_INTERNAL_df376ce3_4_k_cu_7c8bbe124cuda3std3__45__cpo4cendE:
	.zero		1
	.type		_ZN34_INTERNAL_df376ce3_4_k_cu_7c8bbe124cuda3std6ranges3__45__cpo4cendE,@object
	.size		_ZN34_INTERNAL_df376ce3_4_k_cu_7c8bbe124cuda3std6ranges3__45__cpo4cendE,(_ZN34_INTERNAL_df376ce3_4_k_cu_7c8bbe124cuda3std3__420unreachable_sentinelE - _ZN34_INTERNAL_df376ce3_4_k_cu_7c8bbe124cuda3std6ranges3__45__cpo4cendE)
_ZN34_INTERNAL_df376ce3_4_k_cu_7c8bbe124cuda3std6ranges3__45__cpo4cendE:
	.zero		1
	.type		_ZN34_INTERNAL_df376ce3_4_k_cu_7c8bbe124cuda3std3__420unreachable_sentinelE,@object
	.size		_ZN34_INTERNAL_df376ce3_4_k_cu_7c8bbe124cuda3std3__420unreachable_sentinelE,(_ZN34_INTERNAL_df376ce3_4_k_cu_7c8bbe124cuda3std6ranges3__45__cpo5ssizeE - _ZN34_INTERNAL_df376ce3_4_k_cu_7c8bbe124cuda3std3__420unreachable_sentinelE)
_ZN34_INTERNAL_df376ce3_4_k_cu_7c8bbe124cuda3std3__420unreachable_sentinelE:
	.zero		1
	.type		_ZN34_INTERNAL_df376ce3_4_k_cu_7c8bbe124cuda3std6ranges3__45__cpo5ssizeE,@object
	.size		_ZN34_INTERNAL_df376ce3_4_k_cu_7c8bbe124cuda3std6ranges3__45__cpo5ssizeE,(_ZN34_INTERNAL_df376ce3_4_k_cu_7c8bbe126thrust24THRUST_300001_SM_1000_NS12placeholders2_8E - _ZN34_INTERNAL_df376ce3_4_k_cu_7c8bbe124cuda3std6ranges3__45__cpo5ssizeE)
_ZN34_INTERNAL_df376ce3_4_k_cu_7c8bbe124cuda3std6ranges3__45__cpo5ssizeE:
	.zero		1
	.type		_ZN34_INTERNAL_df376ce3_4_k_cu_7c8bbe126thrust24THRUST_300001_SM_1000_NS12placeholders2_8E,@object
	.size		_ZN34_INTERNAL_df376ce3_4_k_cu_7c8bbe126thrust24THRUST_300001_SM_1000_NS12placeholders2_8E,(_ZN34_INTERNAL_df376ce3_4_k_cu_7c8bbe124cuda3std3__45__cpo5crendE - _ZN34_INTERNAL_df376ce3_4_k_cu_7c8bbe126thrust24THRUST_300001_SM_1000_NS12placeholders2_8E)
_ZN34_INTERNAL_df376ce3_4_k_cu_7c8bbe126thrust24THRUST_300001_SM_1000_NS12placeholders2_8E:
	.zero		1
	.type		_ZN34_INTERNAL_df376ce3_4_k_cu_7c8bbe124cuda3std3__45__cpo5crendE,@object
	.size		_ZN34_INTERNAL_df376ce3_4_k_cu_7c8bbe124cuda3std3__45__cpo5crendE,(_ZN34_INTERNAL_df376ce3_4_k_cu_7c8bbe124cuda3std6ranges3__45__cpo4prevE - _ZN34_INTERNAL_df376ce3_4_k_cu_7c8bbe124cuda3std3__45__cpo5crendE)
_ZN34_INTERNAL_df376ce3_4_k_cu_7c8bbe124cuda3std3__45__cpo5crendE:
	.zero		1
	.type		_ZN34_INTERNAL_df376ce3_4_k_cu_7c8bbe124cuda3std6ranges3__45__cpo4prevE,@object
	.size		_ZN34_INTERNAL_df376ce3_4_k_cu_7c8bbe124cuda3std6ranges3__45__cpo4prevE,(_ZN34_INTERNAL_df376ce3_4_k_cu_7c8bbe124cuda3std6ranges3__45__cpo9iter_moveE - _ZN34_INTERNAL_df376ce3_4_k_cu_7c8bbe124cuda3std6ranges3__45__cpo4prevE)
_ZN34_INTERNAL_df376ce3_4_k_cu_7c8bbe124cuda3std6ranges3__45__cpo4prevE:
	.zero		1
	.type		_ZN34_INTERNAL_df376ce3_4_k_cu_7c8bbe124cuda3std6ranges3__45__cpo9iter_moveE,@object
	.size		_ZN34_INTERNAL_df376ce3_4_k_cu_7c8bbe124cuda3std6ranges3__45__cpo9iter_moveE,(_ZN34_INTERNAL_df376ce3_4_k_cu_7c8bbe126thrust24THRUST_300001_SM_1000_NS6system6detail10sequential3seqE - _ZN34_INTERNAL_df376ce3_4_k_cu_7c8bbe124cuda3std6ranges3__45__cpo9iter_moveE)
_ZN34_INTERNAL_df376ce3_4_k_cu_7c8bbe124cuda3std6ranges3__45__cpo9iter_moveE:
	.zero		1
	.type		_ZN34_INTERNAL_df376ce3_4_k_cu_7c8bbe126thrust24THRUST_300001_SM_1000_NS6system6detail10sequential3seqE,@object
	.size		_ZN34_INTERNAL_df376ce3_4_k_cu_7c8bbe126thrust24THRUST_300001_SM_1000_NS6system6detail10sequential3seqE,(.L_31 - _ZN34_INTERNAL_df376ce3_4_k_cu_7c8bbe126thrust24THRUST_300001_SM_1000_NS6system6detail10sequential3seqE)
_ZN34_INTERNAL_df376ce3_4_k_cu_7c8bbe126thrust24THRUST_300001_SM_1000_NS6system6detail10sequential3seqE:
	.zero		1
.L_31:


//--------------------- .nv.constant0._ZN3cub18CUB_300001_SM_10006detail11EmptyKernelIvEEvv --------------------------
	.section	.nv.constant0._ZN3cub18CUB_300001_SM_10006detail11EmptyKernelIvEEvv,"a",@progbits
	.sectionflags	@""
	.align	4
.nv.constant0._ZN3cub18CUB_300001_SM_10006detail11EmptyKernelIvEEvv:
	.zero		896


//--------------------- .nv.constant0._Z10kernelSurfyii --------------------------
	.section	.nv.constant0._Z10kernelSurfyii,"a",@progbits
	.sectionflags	@""
	.align	4
.nv.constant0._Z10kernelSurfyii:
	.zero		912


//--------------------- .nv.constant0._Z6kernelP6float4ii --------------------------
	.section	.nv.constant0._Z6kernelP6float4ii,"a",@progbits
	.sectionflags	@""
	.align	4
.nv.constant0._Z6kernelP6float4ii:
	.zero		912


//--------------------- SYMBOLS --------------------------

	.type		.nv.reservedSmem.offset0,@object
	.size		.nv.reservedSmem.offset0,0x4
